	.target	sm_100a

	.elftype	@"ET_EXEC"


//--------------------- .note.nv.tkinfo           --------------------------
	.section	.note.nv.tkinfo,"",@"SHT_NOTE"
	.sectionflags	@"SHF_NOTE_NV_TKINFO"
	.tkinfo
        /*0018*/ 	.word	0x00000002
        /*0030*/ 	.string	""
        /*0030*/ 	.string	"ptxas"
        /*0030*/ 	.string	"Cuda compilation tools, release 13.0, V13.0.88"
        /*0030*/ 	.string	"Build cuda_13.0.r13.0/compiler.36424714_0"
        /*0030*/ 	.string	"-arch sm_100a -m 64 "



//--------------------- .note.nv.cuinfo           --------------------------
	.section	.note.nv.cuinfo,"",@"SHT_NOTE"
	.sectionflags	@"SHF_NOTE_NV_CUINFO"
        /*0018*/ 	.short	0x0002
        /*001a*/ 	.short	0x0064
        /*001c*/ 	.short	0x0082
	.zero		2


//--------------------- .nv.info                  --------------------------
	.section	.nv.info,"",@"SHT_CUDA_INFO"
	.align	4


	//----- nvinfo : EIATTR_REGCOUNT
	.align		4
        /*0000*/ 	.byte	0x04, 0x2f
        /*0002*/ 	.short	(.L_19 - .L_18)
	.align		4
.L_18:
        /*0004*/ 	.word	index@(_ZN7cutlass13device_kernelINS_4gemm6kernel13GemmUniversalIN4cute5tupleIJiiiiEEENS1_10collective13CollectiveMmaINS1_35MainloopSm100TmaUmmaWarpSpecializedILi13ELi2ELi4ENS5_IJNS4_1CILi2EEESB_NSA_ILi1EEEEEEEENS5_IJNSA_ILi128EEESF_SF_EEEaNS5_IJlSC_lEEEaSH_NS4_8TiledMMAINS4_8MMA_AtomIJNS4_21SM100_MMA_S8_2x1SM_SSIaaiLi128ELi128ELNS4_4UMMA5MajorE0ELSM_0ELNSL_8SaturateE0EEEEEENS4_6LayoutINS5_IJSC_SC_SC_EEENS5_IJNSA_ILi0EEESS_SS_EEEEENS5_IJNS4_10UnderscoreESV_SV_EEEEENS4_28SM100_TMA_2SM_LOAD_MULTICASTENS4_14ComposedLayoutINS4_7SwizzleILi3ELi4ELi3EEENS4_18smem_ptr_flag_bitsILi8EEENSQ_INS5_IJNSA_ILi8EEESF_EEENS5_IJSF_SC_EEEEEEEvNS4_8identityENS4_18SM100_TMA_2SM_LOADES18_vS19_EENS_8epilogue10collective18CollectiveEpilogueINS1C_23Sm100TmaWarpSpecializedILi2ELi2ELi32ELb0ELb0EEEJNS5_IJNSA_ILi64EEESF_SF_EEENS5_IJNSQ_IS1H_SC_EENSQ_INS5_IJNSA_ILi32EEESB_EEENS5_IJSC_S1H_EEEEEEEEaSH_aSH_NS1C_6fusion15FusionCallbacksIS1G_NS1P_17LinearCombinationIaiaiLNS_15FloatRoundStyleE2EEES1I_S1O_JEEENS4_5SM1004TMEM4LOAD26SM100_TMEM_LOAD_32dp32b32xENS4_13SM90_TMA_LOADENSZ_INS10_ILi1ELi4ELi3EEES13_NSQ_INS5_IJS14_S1K_EEENS5_IJS1K_SC_EEEEEEENS4_39AutoVectorizingCopyWithAssumedAlignmentILi128EEENS4_14SM90_TMA_STOREES24_S26_S26_EEEvvEEEEvNT_6ParamsE)
        /*0008*/ 	.word	0x0000005b


	//----- nvinfo : EIATTR_FRAME_SIZE
	.align		4
.L_19:
        /*000c*/ 	.byte	0x04, 0x11
        /*000e*/ 	.short	(.L_21 - .L_20)
	.align		4
.L_20:
        /*0010*/ 	.word	index@($__internal_2_$__cuda_sm10x_tcgen05_guardrail_trap_unallocated_columns_being_dealloced)
        /*0014*/ 	.word	0x00000000


	//----- nvinfo : EIATTR_FRAME_SIZE
	.align		4
.L_21:
        /*0018*/ 	.byte	0x04, 0x11
        /*001a*/ 	.short	(.L_23 - .L_22)
	.align		4
.L_22:
        /*001c*/ 	.word	index@($__internal_1_$__cuda_sm10x_tcgen05_guardrail_trap_phase_invalid_during_alloc)
        /*0020*/ 	.word	0x00000000


	//----- nvinfo : EIATTR_FRAME_SIZE
	.align		4
.L_23:
        /*0024*/ 	.byte	0x04, 0x11
        /*0026*/ 	.short	(.L_25 - .L_24)
	.align		4
.L_24:
        /*0028*/ 	.word	index@($__internal_0_$__cuda_sm10x_tcgen05_guardrail_trap_col_being_dealloced_not_returned_by_alloc)
        /*002c*/ 	.word	0x00000000


	//----- nvinfo : EIATTR_FRAME_SIZE
	.align		4
.L_25:
        /*0030*/ 	.byte	0x04, 0x11
        /*0032*/ 	.short	(.L_27 - .L_26)
	.align		4
.L_26:
        /*0034*/ 	.word	index@(_ZN7cutlass13device_kernelINS_4gemm6kernel13GemmUniversalIN4cute5tupleIJiiiiEEENS1_10collective13CollectiveMmaINS1_35MainloopSm100TmaUmmaWarpSpecializedILi13ELi2ELi4ENS5_IJNS4_1CILi2EEESB_NSA_ILi1EEEEEEEENS5_IJNSA_ILi128EEESF_SF_EEEaNS5_IJlSC_lEEEaSH_NS4_8TiledMMAINS4_8MMA_AtomIJNS4_21SM100_MMA_S8_2x1SM_SSIaaiLi128ELi128ELNS4_4UMMA5MajorE0ELSM_0ELNSL_8SaturateE0EEEEEENS4_6LayoutINS5_IJSC_SC_SC_EEENS5_IJNSA_ILi0EEESS_SS_EEEEENS5_IJNS4_10UnderscoreESV_SV_EEEEENS4_28SM100_TMA_2SM_LOAD_MULTICASTENS4_14ComposedLayoutINS4_7SwizzleILi3ELi4ELi3EEENS4_18smem_ptr_flag_bitsILi8EEENSQ_INS5_IJNSA_ILi8EEESF_EEENS5_IJSF_SC_EEEEEEEvNS4_8identityENS4_18SM100_TMA_2SM_LOADES18_vS19_EENS_8epilogue10collective18CollectiveEpilogueINS1C_23Sm100TmaWarpSpecializedILi2ELi2ELi32ELb0ELb0EEEJNS5_IJNSA_ILi64EEESF_SF_EEENS5_IJNSQ_IS1H_SC_EENSQ_INS5_IJNSA_ILi32EEESB_EEENS5_IJSC_S1H_EEEEEEEEaSH_aSH_NS1C_6fusion15FusionCallbacksIS1G_NS1P_17LinearCombinationIaiaiLNS_15FloatRoundStyleE2EEES1I_S1O_JEEENS4_5SM1004TMEM4LOAD26SM100_TMEM_LOAD_32dp32b32xENS4_13SM90_TMA_LOADENSZ_INS10_ILi1ELi4ELi3EEES13_NSQ_INS5_IJS14_S1K_EEENS5_IJS1K_SC_EEEEEEENS4_39AutoVectorizingCopyWithAssumedAlignmentILi128EEENS4_14SM90_TMA_STOREES24_S26_S26_EEEvvEEEEvNT_6ParamsE)
        /*0038*/ 	.word	0x00000000


	//----- nvinfo : EIATTR_MIN_STACK_SIZE
	.align		4
.L_27:
        /*003c*/ 	.byte	0x04, 0x12
        /*003e*/ 	.short	(.L_29 - .L_28)
	.align		4
.L_28:
        /*0040*/ 	.word	index@(_ZN7cutlass13device_kernelINS_4gemm6kernel13GemmUniversalIN4cute5tupleIJiiiiEEENS1_10collective13CollectiveMmaINS1_35MainloopSm100TmaUmmaWarpSpecializedILi13ELi2ELi4ENS5_IJNS4_1CILi2EEESB_NSA_ILi1EEEEEEEENS5_IJNSA_ILi128EEESF_SF_EEEaNS5_IJlSC_lEEEaSH_NS4_8TiledMMAINS4_8MMA_AtomIJNS4_21SM100_MMA_S8_2x1SM_SSIaaiLi128ELi128ELNS4_4UMMA5MajorE0ELSM_0ELNSL_8SaturateE0EEEEEENS4_6LayoutINS5_IJSC_SC_SC_EEENS5_IJNSA_ILi0EEESS_SS_EEEEENS5_IJNS4_10UnderscoreESV_SV_EEEEENS4_28SM100_TMA_2SM_LOAD_MULTICASTENS4_14ComposedLayoutINS4_7SwizzleILi3ELi4ELi3EEENS4_18smem_ptr_flag_bitsILi8EEENSQ_INS5_IJNSA_ILi8EEESF_EEENS5_IJSF_SC_EEEEEEEvNS4_8identityENS4_18SM100_TMA_2SM_LOADES18_vS19_EENS_8epilogue10collective18CollectiveEpilogueINS1C_23Sm100TmaWarpSpecializedILi2ELi2ELi32ELb0ELb0EEEJNS5_IJNSA_ILi64EEESF_SF_EEENS5_IJNSQ_IS1H_SC_EENSQ_INS5_IJNSA_ILi32EEESB_EEENS5_IJSC_S1H_EEEEEEEEaSH_aSH_NS1C_6fusion15FusionCallbacksIS1G_NS1P_17LinearCombinationIaiaiLNS_15FloatRoundStyleE2EEES1I_S1O_JEEENS4_5SM1004TMEM4LOAD26SM100_TMEM_LOAD_32dp32b32xENS4_13SM90_TMA_LOADENSZ_INS10_ILi1ELi4ELi3EEES13_NSQ_INS5_IJS14_S1K_EEENS5_IJS1K_SC_EEEEEEENS4_39AutoVectorizingCopyWithAssumedAlignmentILi128EEENS4_14SM90_TMA_STOREES24_S26_S26_EEEvvEEEEvNT_6ParamsE)
        /*0044*/ 	.word	0x00000000
.L_29:


//--------------------- .nv.compat                --------------------------
	.section	.nv.compat,"",@"SHT_CUDA_COMPAT_INFO"
	.align	4
        /*0000*/ 	.byte	0x02, 0x09, 0x01, 0x00, 0x02, 0x02, 0x03, 0x00, 0x02, 0x05, 0x06, 0x00, 0x03, 0x07, 0x01, 0x01
        /*0010*/ 	.byte	0x02, 0x03, 0x01, 0x00, 0x02, 0x06, 0x01, 0x00, 0x04, 0x0b, 0x08, 0x00, 0x01, 0x00, 0x00, 0x00
        /*0020*/ 	.byte	0x00, 0x00, 0x00, 0x00


//--------------------- .nv.info._ZN7cutlass13device_kernelINS_4gemm6kernel13GemmUniversalIN4cute5tupleIJiiiiEEENS1_10collective13CollectiveMmaINS1_35MainloopSm100TmaUmmaWarpSpecializedILi13ELi2ELi4ENS5_IJNS4_1CILi2EEESB_NSA_ILi1EEEEEEEENS5_IJNSA_ILi128EEESF_SF_EEEaNS5_IJlSC_lEEEaSH_NS4_8TiledMMAINS4_8MMA_AtomIJNS4_21SM100_MMA_S8_2x1SM_SSIaaiLi128ELi128ELNS4_4UMMA5MajorE0ELSM_0ELNSL_8SaturateE0EEEEEENS4_6LayoutINS5_IJSC_SC_SC_EEENS5_IJNSA_ILi0EEESS_SS_EEEEENS5_IJNS4_10UnderscoreESV_SV_EEEEENS4_28SM100_TMA_2SM_LOAD_MULTICASTENS4_14ComposedLayoutINS4_7SwizzleILi3ELi4ELi3EEENS4_18smem_ptr_flag_bitsILi8EEENSQ_INS5_IJNSA_ILi8EEESF_EEENS5_IJSF_SC_EEEEEEEvNS4_8identityENS4_18SM100_TMA_2SM_LOADES18_vS19_EENS_8epilogue10collective18CollectiveEpilogueINS1C_23Sm100TmaWarpSpecializedILi2ELi2ELi32ELb0ELb0EEEJNS5_IJNSA_ILi64EEESF_SF_EEENS5_IJNSQ_IS1H_SC_EENSQ_INS5_IJNSA_ILi32EEESB_EEENS5_IJSC_S1H_EEEEEEEEaSH_aSH_NS1C_6fusion15FusionCallbacksIS1G_NS1P_17LinearCombinationIaiaiLNS_15FloatRoundStyleE2EEES1I_S1O_JEEENS4_5SM1004TMEM4LOAD26SM100_TMEM_LOAD_32dp32b32xENS4_13SM90_TMA_LOADENSZ_INS10_ILi1ELi4ELi3EEES13_NSQ_INS5_IJS14_S1K_EEENS5_IJS1K_SC_EEEEEEENS4_39AutoVectorizingCopyWithAssumedAlignmentILi128EEENS4_14SM90_TMA_STOREES24_S26_S26_EEEvvEEEEvNT_6ParamsE --------------------------
	.section	.nv.info._ZN7cutlass13device_kernelINS_4gemm6kernel13GemmUniversalIN4cute5tupleIJiiiiEEENS1_10collective13CollectiveMmaINS1_35MainloopSm100TmaUmmaWarpSpecializedILi13ELi2ELi4ENS5_IJNS4_1CILi2EEESB_NSA_ILi1EEEEEEEENS5_IJNSA_ILi128EEESF_SF_EEEaNS5_IJlSC_lEEEaSH_NS4_8TiledMMAINS4_8MMA_AtomIJNS4_21SM100_MMA_S8_2x1SM_SSIaaiLi128ELi128ELNS4_4UMMA5MajorE0ELSM_0ELNSL_8SaturateE0EEEEEENS4_6LayoutINS5_IJSC_SC_SC_EEENS5_IJNSA_ILi0EEESS_SS_EEEEENS5_IJNS4_10UnderscoreESV_SV_EEEEENS4_28SM100_TMA_2SM_LOAD_MULTICASTENS4_14ComposedLayoutINS4_7SwizzleILi3ELi4ELi3EEENS4_18smem_ptr_flag_bitsILi8EEENSQ_INS5_IJNSA_ILi8EEESF_EEENS5_IJSF_SC_EEEEEEEvNS4_8identityENS4_18SM100_TMA_2SM_LOADES18_vS19_EENS_8epilogue10collective18CollectiveEpilogueINS1C_23Sm100TmaWarpSpecializedILi2ELi2ELi32ELb0ELb0EEEJNS5_IJNSA_ILi64EEESF_SF_EEENS5_IJNSQ_IS1H_SC_EENSQ_INS5_IJNSA_ILi32EEESB_EEENS5_IJSC_S1H_EEEEEEEEaSH_aSH_NS1C_6fusion15FusionCallbacksIS1G_NS1P_17LinearCombinationIaiaiLNS_15FloatRoundStyleE2EEES1I_S1O_JEEENS4_5SM1004TMEM4LOAD26SM100_TMEM_LOAD_32dp32b32xENS4_13SM90_TMA_LOADENSZ_INS10_ILi1ELi4ELi3EEES13_NSQ_INS5_IJS14_S1K_EEENS5_IJS1K_SC_EEEEEEENS4_39AutoVectorizingCopyWithAssumedAlignmentILi128EEENS4_14SM90_TMA_STOREES24_S26_S26_EEEvvEEEEvNT_6ParamsE,"",@"SHT_CUDA_INFO"
	.sectionflags	@""
	.align	4


	//----- nvinfo : EIATTR_CUDA_API_VERSION
	.align		4
        /*0000*/ 	.byte	0x04, 0x37
        /*0002*/ 	.short	(.L_31 - .L_30)
.L_30:
        /*0004*/ 	.word	0x00000082


	//----- nvinfo : EIATTR_KPARAM_INFO
	.align		4
.L_31:
        /*0008*/ 	.byte	0x04, 0x17
        /*000a*/ 	.short	(.L_33 - .L_32)
.L_32:
        /*000c*/ 	.word	0x00000000
        /*0010*/ 	.short	0x0000
        /*0012*/ 	.short	0x0000
        /*0014*/ 	.byte	0x00, 0xf0, 0x01, 0x20


	//----- nvinfo : EIATTR_AT_ENTRY_FRAGMENTS
	.align		4
.L_33:
        /*0018*/ 	.byte	0x04, 0x4f
        /*001a*/ 	.short	(.L_35 - .L_34)


	//   ....[0]....
.L_34:
        /*001c*/ 	.word	0x00000007


	//----- nvinfo : EIATTR_RESERVED_SMEM_USED
	.align		4
.L_35:
        /*0020*/ 	.byte	0x01, 0x41
	.zero		2


	//----- nvinfo : EIATTR_SPARSE_MMA_MASK
	.align		4
        /*0024*/ 	.byte	0x03, 0x50
        /*0026*/ 	.short	0x0000


	//----- nvinfo : EIATTR_TCGEN05_2CTA_USED
	.align		4
        /*0028*/ 	.byte	0x01, 0x52
	.zero		2


	//----- nvinfo : EIATTR_MAXREG_COUNT
	.align		4
        /*002c*/ 	.byte	0x03, 0x1b
        /*002e*/ 	.short	0x00ff


	//----- nvinfo : EIATTR_NUM_BARRIERS
	.align		4
        /*0030*/ 	.byte	0x02, 0x4c
        /*0032*/ 	.byte	0x07
	.zero		1


	//----- nvinfo : EIATTR_EXTERNS
	.align		4
        /*0034*/ 	.byte	0x04, 0x0f
        /*0036*/ 	.short	(.L_37 - .L_36)


	//   ....[0]....
	.align		4
.L_36:
        /*0038*/ 	.word	index@(__assertfail)


	//----- nvinfo : EIATTR_MERCURY_ISA_VERSION
	.align		4
.L_37:
        /*003c*/ 	.byte	0x03, 0x5f
        /*003e*/ 	.short	0x0101


	//----- nvinfo : EIATTR_INT_WARP_WIDE_INSTR_OFFSETS
	.align		4
        /*0040*/ 	.byte	0x04, 0x31
        /*0042*/ 	.short	(.L_39 - .L_38)


	//   ....[0]....
.L_38:
        /*0044*/ 	.word	0x00000e80


	//   ....[1]....
        /*0048*/ 	.word	0x00000f20


	//   ....[2]....
        /*004c*/ 	.word	0x000048d0


	//   ....[3]....
        /*0050*/ 	.word	0x00004900


	//   ....[4]....
        /*0054*/ 	.word	0x00004920


	//   ....[5]....
        /*0058*/ 	.word	0x00005440


	//   ....[6]....
        /*005c*/ 	.word	0x000054e0


	//   ....[7]....
        /*0060*/ 	.word	0x00005590


	//   ....[8]....
        /*0064*/ 	.word	0x00005630


	//   ....[9]....
        /*0068*/ 	.word	0x00005720


	//   ....[10]....
        /*006c*/ 	.word	0x000057f0


	//----- nvinfo : EIATTR_COOP_GROUP_MASK_REGIDS
	.align		4
.L_39:
        /*0070*/ 	.byte	0x04, 0x29
        /*0072*/ 	.short	(.L_41 - .L_40)


	//   ....[0]....
.L_40:
        /*0074*/ 	.word	0xffffffff


	//   ....[1]....
        /*0078*/ 	.word	0xffffffff


	//   ....[2]....
        /*007c*/ 	.word	0xffffffff


	//   ....[3]....
        /*0080*/ 	.word	0xffffffff


	//   ....[4]....
        /*0084*/ 	.word	0xffffffff


	//   ....[5]....
        /*0088*/ 	.word	0xffffffff


	//   ....[6]....
        /*008c*/ 	.word	0xffffffff


	//   ....[7]....
        /*0090*/ 	.word	0xffffffff


	//   ....[8]....
        /*0094*/ 	.word	0xffffffff


	//   ....[9]....
        /*0098*/ 	.word	0xffffffff


	//   ....[10]....
        /*009c*/ 	.word	0xffffffff


	//   ....[11]....
        /*00a0*/ 	.word	0xffffffff


	//   ....[12]....
        /*00a4*/ 	.word	0xffffffff


	//   ....[13]....
        /*00a8*/ 	.word	0xffffffff


	//----- nvinfo : EIATTR_COOP_GROUP_INSTR_OFFSETS
	.align		4
.L_41:
        /*00ac*/ 	.byte	0x04, 0x28
        /*00ae*/ 	.short	(.L_43 - .L_42)


	//   ....[0]....
.L_42:
        /*00b0*/ 	.word	0x000000b0


	//   ....[1]....
        /*00b4*/ 	.word	0x00000520


	//   ....[2]....
        /*00b8*/ 	.word	0x00000830


	//   ....[3]....
        /*00bc*/ 	.word	0x00000980


	//   ....[4]....
        /*00c0*/ 	.word	0x00000a70


	//   ....[5]....
        /*00c4*/ 	.word	0x00000bd0


	//   ....[6]....
        /*00c8*/ 	.word	0x00000d60


	//   ....[7]....
        /*00cc*/ 	.word	0x00000fa0


	//   ....[8]....
        /*00d0*/ 	.word	0x000022f0


	//   ....[9]....
        /*00d4*/ 	.word	0x000036b0


	//   ....[10]....
        /*00d8*/ 	.word	0x00003b80


	//   ....[11]....
        /*00dc*/ 	.word	0x00003bb0


	//   ....[12]....
        /*00e0*/ 	.word	0x000047d0


	//   ....[13]....
        /*00e4*/ 	.word	0x000049e0


	//----- nvinfo : EIATTR_VRC_CTA_INIT_COUNT
	.align		4
.L_43:
        /*00e8*/ 	.byte	0x02, 0x4a
        /*00ea*/ 	.byte	0x80
	.zero		1


	//----- nvinfo : EIATTR_SYSCALL_OFFSETS
	.align		4
        /*00ec*/ 	.byte	0x04, 0x46
        /*00ee*/ 	.short	(.L_45 - .L_44)


	//   ....[0]....
.L_44:
        /*00f0*/ 	.word	0x00006300


	//   ....[1]....
        /*00f4*/ 	.word	0x00006440


	//   ....[2]....
        /*00f8*/ 	.word	0x00006c50


	//   ....[3]....
        /*00fc*/ 	.word	0x00007a50


	//----- nvinfo : EIATTR_MBARRIER_INSTR_OFFSETS
	.align		4
.L_45:
        /*0100*/ 	.byte	0x04, 0x39
        /*0102*/ 	.short	(.L_47 - .L_46)


	//   ....[0]....
.L_46:
        /*0104*/ 	.word	0x00000670
        /*0108*/ 	.word	0x000000ff
        /*010c*/ 	.word	0x00000000
        /*0110*/ 	.short	0x0100
        /*0112*/ 	.byte	0x04
	.zero		1


	//   ....[1]....
        /*0114*/ 	.word	0x00000680
        /*0118*/ 	.word	0x000000ff
        /*011c*/ 	.word	0x00000068
        /*0120*/ 	.short	0x0100
        /*0122*/ 	.byte	0x04
	.zero		1


	//   ....[2]....
        /*0124*/ 	.word	0x00000690
        /*0128*/ 	.word	0x000000ff
        /*012c*/ 	.word	0x00000008
        /*0130*/ 	.short	0x0100
        /*0132*/ 	.byte	0x04
	.zero		1


	//   ....[3]....
        /*0134*/ 	.word	0x000006a0
        /*0138*/ 	.word	0x000000ff
        /*013c*/ 	.word	0x00000070
        /*0140*/ 	.short	0x0100
        /*0142*/ 	.byte	0x04
	.zero		1


	//   ....[4]....
        /*0144*/ 	.word	0x000006b0
        /*0148*/ 	.word	0x000000ff
        /*014c*/ 	.word	0x00000010
        /*0150*/ 	.short	0x0100
        /*0152*/ 	.byte	0x04
	.zero		1


	//   ....[5]....
        /*0154*/ 	.word	0x000006c0
        /*0158*/ 	.word	0x000000ff
        /*015c*/ 	.word	0x00000078
        /*0160*/ 	.short	0x0100
        /*0162*/ 	.byte	0x04
	.zero		1


	//   ....[6]....
        /*0164*/ 	.word	0x000006d0
        /*0168*/ 	.word	0x000000ff
        /*016c*/ 	.word	0x00000018
        /*0170*/ 	.short	0x0100
        /*0172*/ 	.byte	0x04
	.zero		1


	//   ....[7]....
        /*0174*/ 	.word	0x000006e0
        /*0178*/ 	.word	0x000000ff
        /*017c*/ 	.word	0x00000080
        /*0180*/ 	.short	0x0100
        /*0182*/ 	.byte	0x04
	.zero		1


	//   ....[8]....
        /*0184*/ 	.word	0x000006f0
        /*0188*/ 	.word	0x000000ff
        /*018c*/ 	.word	0x00000020
        /*0190*/ 	.short	0x0100
        /*0192*/ 	.byte	0x04
	.zero		1


	//   ....[9]....
        /*0194*/ 	.word	0x00000700
        /*0198*/ 	.word	0x000000ff
        /*019c*/ 	.word	0x00000088
        /*01a0*/ 	.short	0x0100
        /*01a2*/ 	.byte	0x04
	.zero		1


	//   ....[10]....
        /*01a4*/ 	.word	0x00000710
        /*01a8*/ 	.word	0x000000ff
        /*01ac*/ 	.word	0x00000028
        /*01b0*/ 	.short	0x0100
        /*01b2*/ 	.byte	0x04
	.zero		1


	//   ....[11]....
        /*01b4*/ 	.word	0x00000720
        /*01b8*/ 	.word	0x000000ff
        /*01bc*/ 	.word	0x00000090
        /*01c0*/ 	.short	0x0100
        /*01c2*/ 	.byte	0x04
	.zero		1


	//   ....[12]....
        /*01c4*/ 	.word	0x00000730
        /*01c8*/ 	.word	0x000000ff
        /*01cc*/ 	.word	0x00000030
        /*01d0*/ 	.short	0x0100
        /*01d2*/ 	.byte	0x04
	.zero		1


	//   ....[13]....
        /*01d4*/ 	.word	0x00000740
        /*01d8*/ 	.word	0x000000ff
        /*01dc*/ 	.word	0x00000098
        /*01e0*/ 	.short	0x0100
        /*01e2*/ 	.byte	0x04
	.zero		1


	//   ....[14]....
        /*01e4*/ 	.word	0x00000750
        /*01e8*/ 	.word	0x000000ff
        /*01ec*/ 	.word	0x00000038
        /*01f0*/ 	.short	0x0100
        /*01f2*/ 	.byte	0x04
	.zero		1


	//   ....[15]....
        /*01f4*/ 	.word	0x00000760
        /*01f8*/ 	.word	0x000000ff
        /*01fc*/ 	.word	0x000000a0
        /*0200*/ 	.short	0x0100
        /*0202*/ 	.byte	0x04
	.zero		1


	//   ....[16]....
        /*0204*/ 	.word	0x00000770
        /*0208*/ 	.word	0x000000ff
        /*020c*/ 	.word	0x00000040
        /*0210*/ 	.short	0x0100
        /*0212*/ 	.byte	0x04
	.zero		1


	//   ....[17]....
        /*0214*/ 	.word	0x00000780
        /*0218*/ 	.word	0x000000ff
        /*021c*/ 	.word	0x000000a8
        /*0220*/ 	.short	0x0100
        /*0222*/ 	.byte	0x04
	.zero		1


	//   ....[18]....
        /*0224*/ 	.word	0x00000790
        /*0228*/ 	.word	0x000000ff
        /*022c*/ 	.word	0x00000048
        /*0230*/ 	.short	0x0100
        /*0232*/ 	.byte	0x04
	.zero		1


	//   ....[19]....
        /*0234*/ 	.word	0x000007a0
        /*0238*/ 	.word	0x000000ff
        /*023c*/ 	.word	0x000000b0
        /*0240*/ 	.short	0x0100
        /*0242*/ 	.byte	0x04
	.zero		1


	//   ....[20]....
        /*0244*/ 	.word	0x000007b0
        /*0248*/ 	.word	0x000000ff
        /*024c*/ 	.word	0x00000050
        /*0250*/ 	.short	0x0100
        /*0252*/ 	.byte	0x04
	.zero		1


	//   ....[21]....
        /*0254*/ 	.word	0x000007c0
        /*0258*/ 	.word	0x000000ff
        /*025c*/ 	.word	0x000000b8
        /*0260*/ 	.short	0x0100
        /*0262*/ 	.byte	0x04
	.zero		1


	//   ....[22]....
        /*0264*/ 	.word	0x000007d0
        /*0268*/ 	.word	0x000000ff
        /*026c*/ 	.word	0x00000058
        /*0270*/ 	.short	0x0100
        /*0272*/ 	.byte	0x04
	.zero		1


	//   ....[23]....
        /*0274*/ 	.word	0x000007e0
        /*0278*/ 	.word	0x000000ff
        /*027c*/ 	.word	0x000000c0
        /*0280*/ 	.short	0x0100
        /*0282*/ 	.byte	0x04
	.zero		1


	//   ....[24]....
        /*0284*/ 	.word	0x000007f0
        /*0288*/ 	.word	0x000000ff
        /*028c*/ 	.word	0x00000060
        /*0290*/ 	.short	0x0100
        /*0292*/ 	.byte	0x04
	.zero		1


	//   ....[25]....
        /*0294*/ 	.word	0x00000800
        /*0298*/ 	.word	0x000000ff
        /*029c*/ 	.word	0x000000c8
        /*02a0*/ 	.short	0x0100
        /*02a2*/ 	.byte	0x04
	.zero		1


	//   ....[26]....
        /*02a4*/ 	.word	0x00000930
        /*02a8*/ 	.word	0x000000ff
        /*02ac*/ 	.word	0x000000d0
        /*02b0*/ 	.short	0x0100
        /*02b2*/ 	.byte	0x04
	.zero		1


	//   ....[27]....
        /*02b4*/ 	.word	0x00000940
        /*02b8*/ 	.word	0x000000ff
        /*02bc*/ 	.word	0x000000e0
        /*02c0*/ 	.short	0x0100
        /*02c2*/ 	.byte	0x04
	.zero		1


	//   ....[28]....
        /*02c4*/ 	.word	0x00000950
        /*02c8*/ 	.word	0x000000ff
        /*02cc*/ 	.word	0x000000d8
        /*02d0*/ 	.short	0x0100
        /*02d2*/ 	.byte	0x04
	.zero		1


	//   ....[29]....
        /*02d4*/ 	.word	0x00000960
        /*02d8*/ 	.word	0x000000ff
        /*02dc*/ 	.word	0x000000e8
        /*02e0*/ 	.short	0x0100
        /*02e2*/ 	.byte	0x04
	.zero		1


	//   ....[30]....
        /*02e4*/ 	.word	0x00000a40
        /*02e8*/ 	.word	0x000000ff
        /*02ec*/ 	.word	0x000000f0
        /*02f0*/ 	.short	0x0100
        /*02f2*/ 	.byte	0x06
	.zero		1


	//   ....[31]....
        /*02f4*/ 	.word	0x00000a50
        /*02f8*/ 	.word	0x000000ff
        /*02fc*/ 	.word	0x000000f8
        /*0300*/ 	.short	0x0100
        /*0302*/ 	.byte	0x06
	.zero		1


	//   ....[32]....
        /*0304*/ 	.word	0x00000b80
        /*0308*/ 	.word	0x000000ff
        /*030c*/ 	.word	0x00000100
        /*0310*/ 	.short	0x0100
        /*0312*/ 	.byte	0x06
	.zero		1


	//   ....[33]....
        /*0314*/ 	.word	0x00000b90
        /*0318*/ 	.word	0x000000ff
        /*031c*/ 	.word	0x00000110
        /*0320*/ 	.short	0x0100
        /*0322*/ 	.byte	0x06
	.zero		1


	//   ....[34]....
        /*0324*/ 	.word	0x00000ba0
        /*0328*/ 	.word	0x000000ff
        /*032c*/ 	.word	0x00000108
        /*0330*/ 	.short	0x0100
        /*0332*/ 	.byte	0x06
	.zero		1


	//   ....[35]....
        /*0334*/ 	.word	0x00000bb0
        /*0338*/ 	.word	0x000000ff
        /*033c*/ 	.word	0x00000118
        /*0340*/ 	.short	0x0100
        /*0342*/ 	.byte	0x06
	.zero		1


	//   ....[36]....
        /*0344*/ 	.word	0x00000cd0
        /*0348*/ 	.word	0x000000ff
        /*034c*/ 	.word	0x00000120
        /*0350*/ 	.short	0x0100
        /*0352*/ 	.byte	0x04
	.zero		1


	//   ....[37]....
        /*0354*/ 	.word	0x00000ce0
        /*0358*/ 	.word	0x000000ff
        /*035c*/ 	.word	0x00000140
        /*0360*/ 	.short	0x0100
        /*0362*/ 	.byte	0x04
	.zero		1


	//   ....[38]....
        /*0364*/ 	.word	0x00000cf0
        /*0368*/ 	.word	0x000000ff
        /*036c*/ 	.word	0x00000128
        /*0370*/ 	.short	0x0100
        /*0372*/ 	.byte	0x04
	.zero		1


	//   ....[39]....
        /*0374*/ 	.word	0x00000d00
        /*0378*/ 	.word	0x000000ff
        /*037c*/ 	.word	0x00000148
        /*0380*/ 	.short	0x0100
        /*0382*/ 	.byte	0x04
	.zero		1


	//   ....[40]....
        /*0384*/ 	.word	0x00000d10
        /*0388*/ 	.word	0x000000ff
        /*038c*/ 	.word	0x00000130
        /*0390*/ 	.short	0x0100
        /*0392*/ 	.byte	0x04
	.zero		1


	//   ....[41]....
        /*0394*/ 	.word	0x00000d20
        /*0398*/ 	.word	0x000000ff
        /*039c*/ 	.word	0x00000150
        /*03a0*/ 	.short	0x0100
        /*03a2*/ 	.byte	0x04
	.zero		1


	//   ....[42]....
        /*03a4*/ 	.word	0x00000d30
        /*03a8*/ 	.word	0x000000ff
        /*03ac*/ 	.word	0x00000138
        /*03b0*/ 	.short	0x0100
        /*03b2*/ 	.byte	0x04
	.zero		1


	//   ....[43]....
        /*03b4*/ 	.word	0x00000d40
        /*03b8*/ 	.word	0x000000ff
        /*03bc*/ 	.word	0x00000158
        /*03c0*/ 	.short	0x0100
        /*03c2*/ 	.byte	0x04
	.zero		1


	//   ....[44]....
        /*03c4*/ 	.word	0x00000e30
        /*03c8*/ 	.word	0x000000ff
        /*03cc*/ 	.word	0x00000160
        /*03d0*/ 	.short	0x0100
        /*03d2*/ 	.byte	0x04
	.zero		1


	//   ....[45]....
        /*03d4*/ 	.word	0x00000e40
        /*03d8*/ 	.word	0x000000ff
        /*03dc*/ 	.word	0x00000170
        /*03e0*/ 	.short	0x0100
        /*03e2*/ 	.byte	0x04
	.zero		1


	//   ....[46]....
        /*03e4*/ 	.word	0x00000e50
        /*03e8*/ 	.word	0x000000ff
        /*03ec*/ 	.word	0x00000168
        /*03f0*/ 	.short	0x0100
        /*03f2*/ 	.byte	0x04
	.zero		1


	//   ....[47]....
        /*03f4*/ 	.word	0x00000e60
        /*03f8*/ 	.word	0x000000ff
        /*03fc*/ 	.word	0x00000178
        /*0400*/ 	.short	0x0100
        /*0402*/ 	.byte	0x04
	.zero		1


	//   ....[48]....
        /*0404*/ 	.word	0x00000f60
        /*0408*/ 	.word	0x000000ff
        /*040c*/ 	.word	0x00000180
        /*0410*/ 	.short	0x0100
        /*0412*/ 	.byte	0x06
	.zero		1


	//   ....[49]....
        /*0414*/ 	.word	0x00001b10
        /*0418*/ 	.word	0x00000000
        /*041c*/ 	.word	0x00000170
        /*0420*/ 	.short	0x010a
        /*0422*/ 	.byte	0xff
	.zero		1


	//   ....[50]....
        /*0424*/ 	.word	0x00001b40
        /*0428*/ 	.word	0x00000000
        /*042c*/ 	.word	0x00000160
        /*0430*/ 	.short	0x0101
        /*0432*/ 	.byte	0xff
	.zero		1


	//   ....[51]....
        /*0434*/ 	.word	0x00001c00
        /*0438*/ 	.word	0x000000ff
        /*043c*/ 	.word	0x00000068
        /*0440*/ 	.short	0x010a
        /*0442*/ 	.byte	0x04
	.zero		1


	//   ....[52]....
        /*0444*/ 	.word	0x00001cd0
        /*0448*/ 	.word	0x000000ff
        /*044c*/ 	.word	0x00000068
        /*0450*/ 	.short	0x010a
        /*0452*/ 	.byte	0x21
	.zero		1


	//   ....[53]....
        /*0454*/ 	.word	0x00001e80
        /*0458*/ 	.word	0x000000ff
        /*045c*/ 	.word	0x00000068
        /*0460*/ 	.short	0x010a
        /*0462*/ 	.byte	0x05
	.zero		1


	//   ....[54]....
        /*0464*/ 	.word	0x00001f90
        /*0468*/ 	.word	0x000000ff
        /*046c*/ 	.word	0x000000f8
        /*0470*/ 	.short	0x0101
        /*0472*/ 	.byte	0x06
	.zero		1


	//   ....[55]....
        /*0474*/ 	.word	0x00001fb0
        /*0478*/ 	.word	0x000000ff
        /*047c*/ 	.word	0x00000068
        /*0480*/ 	.short	0x010a
        /*0482*/ 	.byte	0x04
	.zero		1


	//   ....[56]....
        /*0484*/ 	.word	0x00002030
        /*0488*/ 	.word	0x000000ff
        /*048c*/ 	.word	0x00000068
        /*0490*/ 	.short	0x010a
        /*0492*/ 	.byte	0x11
	.zero		1


	//   ....[57]....
        /*0494*/ 	.word	0x000021c0
        /*0498*/ 	.word	0x000000ff
        /*049c*/ 	.word	0x00000068
        /*04a0*/ 	.short	0x010a
        /*04a2*/ 	.byte	0x05
	.zero		1


	//   ....[58]....
        /*04a4*/ 	.word	0x00002320
        /*04a8*/ 	.word	0x00000003
        /*04ac*/ 	.word	0x00000100
        /*04b0*/ 	.short	0x010a
        /*04b2*/ 	.byte	0xff
	.zero		1


	//   ....[59]....
        /*04b4*/ 	.word	0x00002470
        /*04b8*/ 	.word	0x00000000
        /*04bc*/ 	.word	0x00000000
        /*04c0*/ 	.short	0x0101
        /*04c2*/ 	.byte	0xff
	.zero		1


	//   ....[60]....
        /*04c4*/ 	.word	0x00002a20
        /*04c8*/ 	.word	0x000000ff
        /*04cc*/ 	.word	0x00000000
        /*04d0*/ 	.short	0x010a
        /*04d2*/ 	.byte	0x04
	.zero		1


	//   ....[61]....
        /*04d4*/ 	.word	0x00002ab0
        /*04d8*/ 	.word	0x000000ff
        /*04dc*/ 	.word	0x00000000
        /*04e0*/ 	.short	0x010a
        /*04e2*/ 	.byte	0x05
	.zero		1


	//   ....[62]....
        /*04e4*/ 	.word	0x00002b40
        /*04e8*/ 	.word	0x000000ff
        /*04ec*/ 	.word	0x00000000
        /*04f0*/ 	.short	0x010a
        /*04f2*/ 	.byte	0x05
	.zero		1


	//   ....[63]....
        /*04f4*/ 	.word	0x00002bd0
        /*04f8*/ 	.word	0x000000ff
        /*04fc*/ 	.word	0x00000000
        /*0500*/ 	.short	0x010a
        /*0502*/ 	.byte	0x05
	.zero		1


	//   ....[64]....
        /*0504*/ 	.word	0x00002c60
        /*0508*/ 	.word	0x000000ff
        /*050c*/ 	.word	0x00000000
        /*0510*/ 	.short	0x010a
        /*0512*/ 	.byte	0x05
	.zero		1


	//   ....[65]....
        /*0514*/ 	.word	0x00002cf0
        /*0518*/ 	.word	0x000000ff
        /*051c*/ 	.word	0x00000000
        /*0520*/ 	.short	0x010a
        /*0522*/ 	.byte	0x05
	.zero		1


	//   ....[66]....
        /*0524*/ 	.word	0x00002d80
        /*0528*/ 	.word	0x000000ff
        /*052c*/ 	.word	0x00000000
        /*0530*/ 	.short	0x010a
        /*0532*/ 	.byte	0x05
	.zero		1


	//   ....[67]....
        /*0534*/ 	.word	0x00002e10
        /*0538*/ 	.word	0x000000ff
        /*053c*/ 	.word	0x00000000
        /*0540*/ 	.short	0x010a
        /*0542*/ 	.byte	0x05
	.zero		1


	//   ....[68]....
        /*0544*/ 	.word	0x00002ea0
        /*0548*/ 	.word	0x000000ff
        /*054c*/ 	.word	0x00000000
        /*0550*/ 	.short	0x010a
        /*0552*/ 	.byte	0x05
	.zero		1


	//   ....[69]....
        /*0554*/ 	.word	0x00002f30
        /*0558*/ 	.word	0x000000ff
        /*055c*/ 	.word	0x00000000
        /*0560*/ 	.short	0x010a
        /*0562*/ 	.byte	0x05
	.zero		1


	//   ....[70]....
        /*0564*/ 	.word	0x00002fc0
        /*0568*/ 	.word	0x000000ff
        /*056c*/ 	.word	0x00000000
        /*0570*/ 	.short	0x010a
        /*0572*/ 	.byte	0x05
	.zero		1


	//   ....[71]....
        /*0574*/ 	.word	0x00003050
        /*0578*/ 	.word	0x000000ff
        /*057c*/ 	.word	0x00000000
        /*0580*/ 	.short	0x010a
        /*0582*/ 	.byte	0x05
	.zero		1


	//   ....[72]....
        /*0584*/ 	.word	0x000030f0
        /*0588*/ 	.word	0x00000000
        /*058c*/ 	.word	0x00000000
        /*0590*/ 	.short	0x010a
        /*0592*/ 	.byte	0xff
	.zero		1


	//   ....[73]....
        /*0594*/ 	.word	0x00003210
        /*0598*/ 	.word	0x00000002
        /*059c*/ 	.word	0x00000160
        /*05a0*/ 	.short	0x010a
        /*05a2*/ 	.byte	0xff
	.zero		1


	//   ....[74]....
        /*05a4*/ 	.word	0x00003280
        /*05a8*/ 	.word	0x00000002
        /*05ac*/ 	.word	0x00000000
        /*05b0*/ 	.short	0x0101
        /*05b2*/ 	.byte	0xff
	.zero		1


	//   ....[75]....
        /*05b4*/ 	.word	0x000032a0
        /*05b8*/ 	.word	0x000000ff
        /*05bc*/ 	.word	0x00000110
        /*05c0*/ 	.short	0x010a
        /*05c2*/ 	.byte	0x04
	.zero		1


	//   ....[76]....
        /*05c4*/ 	.word	0x000033c0
        /*05c8*/ 	.word	0x00000002
        /*05cc*/ 	.word	0x00000100
        /*05d0*/ 	.short	0x010a
        /*05d2*/ 	.byte	0xff
	.zero		1


	//   ....[77]....
        /*05d4*/ 	.word	0x000034c0
        /*05d8*/ 	.word	0x00000002
        /*05dc*/ 	.word	0x00000000
        /*05e0*/ 	.short	0x0101
        /*05e2*/ 	.byte	0xff
	.zero		1


	//   ....[78]....
        /*05e4*/ 	.word	0x00003550
        /*05e8*/ 	.word	0x000000ff
        /*05ec*/ 	.word	0x00000110
        /*05f0*/ 	.short	0x0106
        /*05f2*/ 	.byte	0x04
	.zero		1


	//   ....[79]....
        /*05f4*/ 	.word	0x00003570
        /*05f8*/ 	.word	0x000000ff
        /*05fc*/ 	.word	0x00000110
        /*0600*/ 	.short	0x010a
        /*0602*/ 	.byte	0x04
	.zero		1


	//   ....[80]....
        /*0604*/ 	.word	0x00003600
        /*0608*/ 	.word	0x000000ff
        /*060c*/ 	.word	0x00000110
        /*0610*/ 	.short	0x0106
        /*0612*/ 	.byte	0x07
	.zero		1


	//   ....[81]....
        /*0614*/ 	.word	0x00003640
        /*0618*/ 	.word	0x00000000
        /*061c*/ 	.word	0x00000110
        /*0620*/ 	.short	0x010a
        /*0622*/ 	.byte	0xff
	.zero		1


	//   ....[82]....
        /*0624*/ 	.word	0x00003880
        /*0628*/ 	.word	0x000000ff
        /*062c*/ 	.word	0x00000008
        /*0630*/ 	.short	0x010a
        /*0632*/ 	.byte	0x05
	.zero		1


	//   ....[83]....
        /*0634*/ 	.word	0x000038a0
        /*0638*/ 	.word	0x000000ff
        /*063c*/ 	.word	0x00000008
        /*0640*/ 	.short	0x010a
        /*0642*/ 	.byte	0x05
	.zero		1


	//   ....[84]....
        /*0644*/ 	.word	0x00003a30
        /*0648*/ 	.word	0x000000ff
        /*064c*/ 	.word	0x00000008
        /*0650*/ 	.short	0x010a
        /*0652*/ 	.byte	0x05
	.zero		1


	//   ....[85]....
        /*0654*/ 	.word	0x00003a50
        /*0658*/ 	.word	0x000000ff
        /*065c*/ 	.word	0x00000008
        /*0660*/ 	.short	0x010a
        /*0662*/ 	.byte	0x05
	.zero		1


	//   ....[86]....
        /*0664*/ 	.word	0x00003b10
        /*0668*/ 	.word	0x000000ff
        /*066c*/ 	.word	0x00000000
        /*0670*/ 	.short	0x0101
        /*0672*/ 	.byte	0x04
	.zero		1


	//   ....[87]....
        /*0674*/ 	.word	0x00003e50
        /*0678*/ 	.word	0x00000000
        /*067c*/ 	.word	0x00000100
        /*0680*/ 	.short	0x010a
        /*0682*/ 	.byte	0xff
	.zero		1


	//   ....[88]....
        /*0684*/ 	.word	0x00003f10
        /*0688*/ 	.word	0x00000000
        /*068c*/ 	.word	0x00000000
        /*0690*/ 	.short	0x0101
        /*0692*/ 	.byte	0xff
	.zero		1


	//   ....[89]....
        /*0694*/ 	.word	0x00003fd0
        /*0698*/ 	.word	0x000000ff
        /*069c*/ 	.word	0x00000000
        /*06a0*/ 	.short	0x010a
        /*06a2*/ 	.byte	0x04
	.zero		1


	//   ....[90]....
        /*06a4*/ 	.word	0x00003fe0
        /*06a8*/ 	.word	0x000000ff
        /*06ac*/ 	.word	0x00000140
        /*06b0*/ 	.short	0x010a
        /*06b2*/ 	.byte	0x1f
	.zero		1


	//   ....[91]....
        /*06b4*/ 	.word	0x00004090
        /*06b8*/ 	.word	0x000000ff
        /*06bc*/ 	.word	0x00000000
        /*06c0*/ 	.short	0x010a
        /*06c2*/ 	.byte	0x05
	.zero		1


	//   ....[92]....
        /*06c4*/ 	.word	0x000041c0
        /*06c8*/ 	.word	0x000000ff
        /*06cc*/ 	.word	0x00000000
        /*06d0*/ 	.short	0x010a
        /*06d2*/ 	.byte	0x04
	.zero		1


	//   ....[93]....
        /*06d4*/ 	.word	0x000044c0
        /*06d8*/ 	.word	0x000000ff
        /*06dc*/ 	.word	0x00000000
        /*06e0*/ 	.short	0x010a
        /*06e2*/ 	.byte	0x04
	.zero		1


	//   ....[94]....
        /*06e4*/ 	.word	0x00004550
        /*06e8*/ 	.word	0x000000ff
        /*06ec*/ 	.word	0x00000000
        /*06f0*/ 	.short	0x010a
        /*06f2*/ 	.byte	0x05
	.zero		1


	//   ....[95]....
        /*06f4*/ 	.word	0x000045e0
        /*06f8*/ 	.word	0x000000ff
        /*06fc*/ 	.word	0x00000000
        /*0700*/ 	.short	0x010a
        /*0702*/ 	.byte	0x05
	.zero		1


	//   ....[96]....
        /*0704*/ 	.word	0x00004680
        /*0708*/ 	.word	0x00000000
        /*070c*/ 	.word	0x00000000
        /*0710*/ 	.short	0x010a
        /*0712*/ 	.byte	0xff
	.zero		1


	//   ....[97]....
        /*0714*/ 	.word	0x000046c0
        /*0718*/ 	.word	0x00000000
        /*071c*/ 	.word	0x00000000
        /*0720*/ 	.short	0x010a
        /*0722*/ 	.byte	0xff
	.zero		1


	//   ....[98]....
        /*0724*/ 	.word	0x00004730
        /*0728*/ 	.word	0x000000ff
        /*072c*/ 	.word	0x00000000
        /*0730*/ 	.short	0x0101
        /*0732*/ 	.byte	0x04
	.zero		1


	//   ....[99]....
        /*0734*/ 	.word	0x00004770
        /*0738*/ 	.word	0x000000ff
        /*073c*/ 	.word	0x00000180
        /*0740*/ 	.short	0x010a
        /*0742*/ 	.byte	0x1a
	.zero		1


	//   ....[100]....
        /*0744*/ 	.word	0x000047c0
        /*0748*/ 	.word	0x000000ff
        /*074c*/ 	.word	0x00000000
        /*0750*/ 	.short	0x0101
        /*0752*/ 	.byte	0x04
	.zero		1


	//   ....[101]....
        /*0754*/ 	.word	0x00004c40
        /*0758*/ 	.word	0x0000000c
        /*075c*/ 	.word	0x00000100
        /*0760*/ 	.short	0x010a
        /*0762*/ 	.byte	0xff
	.zero		1


	//   ....[102]....
        /*0764*/ 	.word	0x00004db0
        /*0768*/ 	.word	0x00000000
        /*076c*/ 	.word	0x00000000
        /*0770*/ 	.short	0x0101
        /*0772*/ 	.byte	0xff
	.zero		1


	//   ....[103]....
        /*0774*/ 	.word	0x00005240
        /*0778*/ 	.word	0x000000ff
        /*077c*/ 	.word	0x000000f8
        /*0780*/ 	.short	0x010a
        /*0782*/ 	.byte	0x15
	.zero		1


	//   ....[104]....
        /*0784*/ 	.word	0x000053c0
        /*0788*/ 	.word	0x000000ff
        /*078c*/ 	.word	0x000000e0
        /*0790*/ 	.short	0x010a
        /*0792*/ 	.byte	0x15
	.zero		1


	//   ....[105]....
        /*0794*/ 	.word	0x000055b0
        /*0798*/ 	.word	0x000000ff
        /*079c*/ 	.word	0x000000d0
        /*07a0*/ 	.short	0x010b
        /*07a2*/ 	.byte	0x15
	.zero		1


	//   ....[106]....
        /*07a4*/ 	.word	0x000055c0
        /*07a8*/ 	.word	0x000000ff
        /*07ac*/ 	.word	0x00000000
        /*07b0*/ 	.short	0x0101
        /*07b2*/ 	.byte	0x06
	.zero		1


	//   ....[107]....
        /*07b4*/ 	.word	0x000055d0
        /*07b8*/ 	.word	0x000000ff
        /*07bc*/ 	.word	0x000000e8
        /*07c0*/ 	.short	0x010a
        /*07c2*/ 	.byte	0x15
	.zero		1


	//   ....[108]....
        /*07c4*/ 	.word	0x00005810
        /*07c8*/ 	.word	0x000000ff
        /*07cc*/ 	.word	0x000000d8
        /*07d0*/ 	.short	0x010b
        /*07d2*/ 	.byte	0x15
	.zero		1


	//   ....[109]....
        /*07d4*/ 	.word	0x00005820
        /*07d8*/ 	.word	0x000000ff
        /*07dc*/ 	.word	0x00000000
        /*07e0*/ 	.short	0x0101
        /*07e2*/ 	.byte	0x25
	.zero		1


	//   ....[110]....
        /*07e4*/ 	.word	0x00005860
        /*07e8*/ 	.word	0x000000ff
        /*07ec*/ 	.word	0x000000e0
        /*07f0*/ 	.short	0x010a
        /*07f2*/ 	.byte	0x15
	.zero		1


	//   ....[111]....
        /*07f4*/ 	.word	0x000058a0
        /*07f8*/ 	.word	0x00000000
        /*07fc*/ 	.word	0x000000e8
        /*0800*/ 	.short	0x010a
        /*0802*/ 	.byte	0xff
	.zero		1


	//   ....[112]....
        /*0804*/ 	.word	0x00005ba0
        /*0808*/ 	.word	0x00000003
        /*080c*/ 	.word	0x00000100
        /*0810*/ 	.short	0x010a
        /*0812*/ 	.byte	0xff
	.zero		1


	//   ....[113]....
        /*0814*/ 	.word	0x00005d20
        /*0818*/ 	.word	0x00000000
        /*081c*/ 	.word	0x00000000
        /*0820*/ 	.short	0x0101
        /*0822*/ 	.byte	0xff
	.zero		1


	//   ....[114]....
        /*0824*/ 	.word	0x00006810
        /*0828*/ 	.word	0x00000004
        /*082c*/ 	.word	0x000000d0
        /*0830*/ 	.short	0x010a
        /*0832*/ 	.byte	0xff
	.zero		1


	//   ....[115]....
        /*0834*/ 	.word	0x00006820
        /*0838*/ 	.word	0x00000050
        /*083c*/ 	.word	0x00000120
        /*0840*/ 	.short	0x010a
        /*0842*/ 	.byte	0xff
	.zero		1


	//   ....[116]....
        /*0844*/ 	.word	0x00006990
        /*0848*/ 	.word	0x00000004
        /*084c*/ 	.word	0x000000d0
        /*0850*/ 	.short	0x010a
        /*0852*/ 	.byte	0xff
	.zero		1


	//   ....[117]....
        /*0854*/ 	.word	0x00006ab0
        /*0858*/ 	.word	0x00000000
        /*085c*/ 	.word	0x00000000
        /*0860*/ 	.short	0x0101
        /*0862*/ 	.byte	0xff
	.zero		1


	//   ....[118]....
        /*0864*/ 	.word	0x00006b30
        /*0868*/ 	.word	0x00000050
        /*086c*/ 	.word	0x00000120
        /*0870*/ 	.short	0x010a
        /*0872*/ 	.byte	0xff
	.zero		1


	//   ....[119]....
        /*0874*/ 	.word	0x00007700
        /*0878*/ 	.word	0x00000003
        /*087c*/ 	.word	0x000000d0
        /*0880*/ 	.short	0x010a
        /*0882*/ 	.byte	0xff
	.zero		1


	//   ....[120]....
        /*0884*/ 	.word	0x000077b0
        /*0888*/ 	.word	0x00000003
        /*088c*/ 	.word	0x000000d0
        /*0890*/ 	.short	0x010a
        /*0892*/ 	.byte	0xff
	.zero		1


	//   ....[121]....
        /*0894*/ 	.word	0x000078d0
        /*0898*/ 	.word	0x00000000
        /*089c*/ 	.word	0x00000000
        /*08a0*/ 	.short	0x0101
        /*08a2*/ 	.byte	0xff
	.zero		1


	//   ....[122]....
        /*08a4*/ 	.word	0x00007b90
        /*08a8*/ 	.word	0x00000050
        /*08ac*/ 	.word	0x00000000
        /*08b0*/ 	.short	0x0101
        /*08b2*/ 	.byte	0xff
	.zero		1


	//   ....[123]....
        /*08b4*/ 	.word	0x00008610
        /*08b8*/ 	.word	0x00000000
        /*08bc*/ 	.word	0x00000170
        /*08c0*/ 	.short	0x010a
        /*08c2*/ 	.byte	0xff
	.zero		1


	//   ....[124]....
        /*08c4*/ 	.word	0x00008670
        /*08c8*/ 	.word	0x00000000
        /*08cc*/ 	.word	0x00000068
        /*08d0*/ 	.short	0x010a
        /*08d2*/ 	.byte	0xff
	.zero		1


	//   ....[125]....
        /*08d4*/ 	.word	0x000086d0
        /*08d8*/ 	.word	0x00000000
        /*08dc*/ 	.word	0x00000068
        /*08e0*/ 	.short	0x010a
        /*08e2*/ 	.byte	0xff
	.zero		1


	//   ....[126]....
        /*08e4*/ 	.word	0x00008720
        /*08e8*/ 	.word	0x00000003
        /*08ec*/ 	.word	0x00000100
        /*08f0*/ 	.short	0x010a
        /*08f2*/ 	.byte	0xff
	.zero		1


	//   ....[127]....
        /*08f4*/ 	.word	0x00008780
        /*08f8*/ 	.word	0x00000000
        /*08fc*/ 	.word	0x00000000
        /*0900*/ 	.short	0x010a
        /*0902*/ 	.byte	0xff
	.zero		1


	//   ....[128]....
        /*0904*/ 	.word	0x000087e0
        /*0908*/ 	.word	0x00000000
        /*090c*/ 	.word	0x00000000
        /*0910*/ 	.short	0x010a
        /*0912*/ 	.byte	0xff
	.zero		1


	//   ....[129]....
        /*0914*/ 	.word	0x00008840
        /*0918*/ 	.word	0x00000000
        /*091c*/ 	.word	0x00000000
        /*0920*/ 	.short	0x010a
        /*0922*/ 	.byte	0xff
	.zero		1


	//   ....[130]....
        /*0924*/ 	.word	0x000088a0
        /*0928*/ 	.word	0x00000000
        /*092c*/ 	.word	0x00000000
        /*0930*/ 	.short	0x010a
        /*0932*/ 	.byte	0xff
	.zero		1


	//   ....[131]....
        /*0934*/ 	.word	0x00008900
        /*0938*/ 	.word	0x00000000
        /*093c*/ 	.word	0x00000000
        /*0940*/ 	.short	0x010a
        /*0942*/ 	.byte	0xff
	.zero		1


	//   ....[132]....
        /*0944*/ 	.word	0x00008960
        /*0948*/ 	.word	0x00000000
        /*094c*/ 	.word	0x00000000
        /*0950*/ 	.short	0x010a
        /*0952*/ 	.byte	0xff
	.zero		1


	//   ....[133]....
        /*0954*/ 	.word	0x000089c0
        /*0958*/ 	.word	0x00000000
        /*095c*/ 	.word	0x00000000
        /*0960*/ 	.short	0x010a
        /*0962*/ 	.byte	0xff
	.zero		1


	//   ....[134]....
        /*0964*/ 	.word	0x00008a20
        /*0968*/ 	.word	0x00000000
        /*096c*/ 	.word	0x00000000
        /*0970*/ 	.short	0x010a
        /*0972*/ 	.byte	0xff
	.zero		1


	//   ....[135]....
        /*0974*/ 	.word	0x00008a80
        /*0978*/ 	.word	0x00000000
        /*097c*/ 	.word	0x00000000
        /*0980*/ 	.short	0x010a
        /*0982*/ 	.byte	0xff
	.zero		1


	//   ....[136]....
        /*0984*/ 	.word	0x00008ae0
        /*0988*/ 	.word	0x00000000
        /*098c*/ 	.word	0x00000000
        /*0990*/ 	.short	0x010a
        /*0992*/ 	.byte	0xff
	.zero		1


	//   ....[137]....
        /*0994*/ 	.word	0x00008b40
        /*0998*/ 	.word	0x00000000
        /*099c*/ 	.word	0x00000000
        /*09a0*/ 	.short	0x010a
        /*09a2*/ 	.byte	0xff
	.zero		1


	//   ....[138]....
        /*09a4*/ 	.word	0x00008ba0
        /*09a8*/ 	.word	0x00000000
        /*09ac*/ 	.word	0x00000000
        /*09b0*/ 	.short	0x010a
        /*09b2*/ 	.byte	0xff
	.zero		1


	//   ....[139]....
        /*09b4*/ 	.word	0x00008bf0
        /*09b8*/ 	.word	0x00000002
        /*09bc*/ 	.word	0x00000160
        /*09c0*/ 	.short	0x010a
        /*09c2*/ 	.byte	0xff
	.zero		1


	//   ....[140]....
        /*09c4*/ 	.word	0x00008c50
        /*09c8*/ 	.word	0x00000002
        /*09cc*/ 	.word	0x00000110
        /*09d0*/ 	.short	0x010a
        /*09d2*/ 	.byte	0xff
	.zero		1


	//   ....[141]....
        /*09d4*/ 	.word	0x00008ca0
        /*09d8*/ 	.word	0x00000002
        /*09dc*/ 	.word	0x00000100
        /*09e0*/ 	.short	0x010a
        /*09e2*/ 	.byte	0xff
	.zero		1


	//   ....[142]....
        /*09e4*/ 	.word	0x00008d00
        /*09e8*/ 	.word	0x00000000
        /*09ec*/ 	.word	0x00000110
        /*09f0*/ 	.short	0x010a
        /*09f2*/ 	.byte	0xff
	.zero		1


	//   ....[143]....
        /*09f4*/ 	.word	0x00008d60
        /*09f8*/ 	.word	0x00000005
        /*09fc*/ 	.word	0x00000008
        /*0a00*/ 	.short	0x010a
        /*0a02*/ 	.byte	0xff
	.zero		1


	//   ....[144]....
        /*0a04*/ 	.word	0x00008e40
        /*0a08*/ 	.word	0x00000000
        /*0a0c*/ 	.word	0x00000008
        /*0a10*/ 	.short	0x010a
        /*0a12*/ 	.byte	0xff
	.zero		1


	//   ....[145]....
        /*0a14*/ 	.word	0x00008e90
        /*0a18*/ 	.word	0x00000000
        /*0a1c*/ 	.word	0x00000100
        /*0a20*/ 	.short	0x010a
        /*0a22*/ 	.byte	0xff
	.zero		1


	//   ....[146]....
        /*0a24*/ 	.word	0x00008ef0
        /*0a28*/ 	.word	0x00000000
        /*0a2c*/ 	.word	0x00000140
        /*0a30*/ 	.short	0x010a
        /*0a32*/ 	.byte	0xff
	.zero		1


	//   ....[147]....
        /*0a34*/ 	.word	0x00008f50
        /*0a38*/ 	.word	0x00000000
        /*0a3c*/ 	.word	0x00000000
        /*0a40*/ 	.short	0x010a
        /*0a42*/ 	.byte	0xff
	.zero		1


	//   ....[148]....
        /*0a44*/ 	.word	0x00008fb0
        /*0a48*/ 	.word	0x00000000
        /*0a4c*/ 	.word	0x00000000
        /*0a50*/ 	.short	0x010a
        /*0a52*/ 	.byte	0xff
	.zero		1


	//   ....[149]....
        /*0a54*/ 	.word	0x00009010
        /*0a58*/ 	.word	0x00000000
        /*0a5c*/ 	.word	0x00000000
        /*0a60*/ 	.short	0x010a
        /*0a62*/ 	.byte	0xff
	.zero		1


	//   ....[150]....
        /*0a64*/ 	.word	0x00009070
        /*0a68*/ 	.word	0x00000000
        /*0a6c*/ 	.word	0x00000000
        /*0a70*/ 	.short	0x010a
        /*0a72*/ 	.byte	0xff
	.zero		1


	//   ....[151]....
        /*0a74*/ 	.word	0x000090d0
        /*0a78*/ 	.word	0x00000000
        /*0a7c*/ 	.word	0x00000180
        /*0a80*/ 	.short	0x010a
        /*0a82*/ 	.byte	0xff
	.zero		1


	//   ....[152]....
        /*0a84*/ 	.word	0x00009120
        /*0a88*/ 	.word	0x0000000c
        /*0a8c*/ 	.word	0x00000100
        /*0a90*/ 	.short	0x010a
        /*0a92*/ 	.byte	0xff
	.zero		1


	//   ....[153]....
        /*0a94*/ 	.word	0x00009180
        /*0a98*/ 	.word	0x00000000
        /*0a9c*/ 	.word	0x000000f8
        /*0aa0*/ 	.short	0x010a
        /*0aa2*/ 	.byte	0xff
	.zero		1


	//   ....[154]....
        /*0aa4*/ 	.word	0x000091e0
        /*0aa8*/ 	.word	0x00000000
        /*0aac*/ 	.word	0x000000e0
        /*0ab0*/ 	.short	0x010a
        /*0ab2*/ 	.byte	0xff
	.zero		1


	//   ....[155]....
        /*0ab4*/ 	.word	0x00009240
        /*0ab8*/ 	.word	0x00000000
        /*0abc*/ 	.word	0x000000e8
        /*0ac0*/ 	.short	0x010a
        /*0ac2*/ 	.byte	0xff
	.zero		1


	//   ....[156]....
        /*0ac4*/ 	.word	0x000092a0
        /*0ac8*/ 	.word	0x00000000
        /*0acc*/ 	.word	0x000000e0
        /*0ad0*/ 	.short	0x010a
        /*0ad2*/ 	.byte	0xff
	.zero		1


	//   ....[157]....
        /*0ad4*/ 	.word	0x000092f0
        /*0ad8*/ 	.word	0x00000003
        /*0adc*/ 	.word	0x00000100
        /*0ae0*/ 	.short	0x010a
        /*0ae2*/ 	.byte	0xff
	.zero		1


	//   ....[158]....
        /*0ae4*/ 	.word	0x00009340
        /*0ae8*/ 	.word	0x00000004
        /*0aec*/ 	.word	0x000000d0
        /*0af0*/ 	.short	0x010a
        /*0af2*/ 	.byte	0xff
	.zero		1


	//   ....[159]....
        /*0af4*/ 	.word	0x00009390
        /*0af8*/ 	.word	0x00000050
        /*0afc*/ 	.word	0x00000120
        /*0b00*/ 	.short	0x010a
        /*0b02*/ 	.byte	0xff
	.zero		1


	//   ....[160]....
        /*0b04*/ 	.word	0x000093e0
        /*0b08*/ 	.word	0x00000003
        /*0b0c*/ 	.word	0x000000d0
        /*0b10*/ 	.short	0x010a
        /*0b12*/ 	.byte	0xff
	.zero		1


	//----- nvinfo : EIATTR_NUM_MBARRIERS
	.align		4
.L_47:
        /*0b14*/ 	.byte	0x03, 0x38
        /*0b16*/ 	.short	0x0031


	//----- nvinfo : EIATTR_EXIT_INSTR_OFFSETS
	.align		4
        /*0b18*/ 	.byte	0x04, 0x1c
        /*0b1a*/ 	.short	(.L_49 - .L_48)


	//   ....[0]....
.L_48:
        /*0b1c*/ 	.word	0x00003120


	//   ....[1]....
        /*0b20*/ 	.word	0x00003610


	//   ....[2]....
        /*0b24*/ 	.word	0x00003670


	//   ....[3]....
        /*0b28*/ 	.word	0x000049f0


	//   ....[4]....
        /*0b2c*/ 	.word	0x000058d0


	//   ....[5]....
        /*0b30*/ 	.word	0x00005910


	//   ....[6]....
        /*0b34*/ 	.word	0x00008600


	//----- nvinfo : EIATTR_MAX_THREADS
	.align		4
.L_49:
        /*0b38*/ 	.byte	0x04, 0x05
        /*0b3a*/ 	.short	(.L_51 - .L_50)
.L_50:
        /*0b3c*/ 	.word	0x00000100
        /*0b40*/ 	.word	0x00000001
        /*0b44*/ 	.word	0x00000001


	//----- nvinfo : EIATTR_CRS_STACK_SIZE
	.align		4
.L_51:
        /*0b48*/ 	.byte	0x04, 0x1e
        /*0b4a*/ 	.short	(.L_53 - .L_52)
.L_52:
        /*0b4c*/ 	.word	0x00000000


	//----- nvinfo : EIATTR_CBANK_PARAM_SIZE
	.align		4
.L_53:
        /*0b50*/ 	.byte	0x03, 0x19
        /*0b52*/ 	.short	0x0800


	//----- nvinfo : EIATTR_PARAM_CBANK
	.align		4
        /*0b54*/ 	.byte	0x04, 0x0a
        /*0b56*/ 	.short	(.L_55 - .L_54)
	.align		4
.L_54:
        /*0b58*/ 	.word	index@(.nv.constant0._ZN7cutlass13device_kernelINS_4gemm6kernel13GemmUniversalIN4cute5tupleIJiiiiEEENS1_10collective13CollectiveMmaINS1_35MainloopSm100TmaUmmaWarpSpecializedILi13ELi2ELi4ENS5_IJNS4_1CILi2EEESB_NSA_ILi1EEEEEEEENS5_IJNSA_ILi128EEESF_SF_EEEaNS5_IJlSC_lEEEaSH_NS4_8TiledMMAINS4_8MMA_AtomIJNS4_21SM100_MMA_S8_2x1SM_SSIaaiLi128ELi128ELNS4_4UMMA5MajorE0ELSM_0ELNSL_8SaturateE0EEEEEENS4_6LayoutINS5_IJSC_SC_SC_EEENS5_IJNSA_ILi0EEESS_SS_EEEEENS5_IJNS4_10UnderscoreESV_SV_EEEEENS4_28SM100_TMA_2SM_LOAD_MULTICASTENS4_14ComposedLayoutINS4_7SwizzleILi3ELi4ELi3EEENS4_18smem_ptr_flag_bitsILi8EEENSQ_INS5_IJNSA_ILi8EEESF_EEENS5_IJSF_SC_EEEEEEEvNS4_8identityENS4_18SM100_TMA_2SM_LOADES18_vS19_EENS_8epilogue10collective18CollectiveEpilogueINS1C_23Sm100TmaWarpSpecializedILi2ELi2ELi32ELb0ELb0EEEJNS5_IJNSA_ILi64EEESF_SF_EEENS5_IJNSQ_IS1H_SC_EENSQ_INS5_IJNSA_ILi32EEESB_EEENS5_IJSC_S1H_EEEEEEEEaSH_aSH_NS1C_6fusion15FusionCallbacksIS1G_NS1P_17LinearCombinationIaiaiLNS_15FloatRoundStyleE2EEES1I_S1O_JEEENS4_5SM1004TMEM4LOAD26SM100_TMEM_LOAD_32dp32b32xENS4_13SM90_TMA_LOADENSZ_INS10_ILi1ELi4ELi3EEES13_NSQ_INS5_IJS14_S1K_EEENS5_IJS1K_SC_EEEEEEENS4_39AutoVectorizingCopyWithAssumedAlignmentILi128EEENS4_14SM90_TMA_STOREES24_S26_S26_EEEvvEEEEvNT_6ParamsE)
        /*0b5c*/ 	.short	0x0380
        /*0b5e*/ 	.short	0x0800


	//----- nvinfo : EIATTR_SW_WAR
	.align		4
.L_55:
        /*0b60*/ 	.byte	0x04, 0x36
        /*0b62*/ 	.short	(.L_57 - .L_56)
.L_56:
        /*0b64*/ 	.word	0x00000008
.L_57:


//--------------------- .nv.callgraph             --------------------------
	.section	.nv.callgraph,"",@"SHT_CUDA_CALLGRAPH"
	.align	4
	.sectionentsize	8
	.align		4
        /*0000*/ 	.word	0x00000000
	.align		4
        /*0004*/ 	.word	0xffffffff
	.align		4
        /*0008*/ 	.word	index@(_ZN7cutlass13device_kernelINS_4gemm6kernel13GemmUniversalIN4cute5tupleIJiiiiEEENS1_10collective13CollectiveMmaINS1_35MainloopSm100TmaUmmaWarpSpecializedILi13ELi2ELi4ENS5_IJNS4_1CILi2EEESB_NSA_ILi1EEEEEEEENS5_IJNSA_ILi128EEESF_SF_EEEaNS5_IJlSC_lEEEaSH_NS4_8TiledMMAINS4_8MMA_AtomIJNS4_21SM100_MMA_S8_2x1SM_SSIaaiLi128ELi128ELNS4_4UMMA5MajorE0ELSM_0ELNSL_8SaturateE0EEEEEENS4_6LayoutINS5_IJSC_SC_SC_EEENS5_IJNSA_ILi0EEESS_SS_EEEEENS5_IJNS4_10UnderscoreESV_SV_EEEEENS4_28SM100_TMA_2SM_LOAD_MULTICASTENS4_14ComposedLayoutINS4_7SwizzleILi3ELi4ELi3EEENS4_18smem_ptr_flag_bitsILi8EEENSQ_INS5_IJNSA_ILi8EEESF_EEENS5_IJSF_SC_EEEEEEEvNS4_8identityENS4_18SM100_TMA_2SM_LOADES18_vS19_EENS_8epilogue10collective18CollectiveEpilogueINS1C_23Sm100TmaWarpSpecializedILi2ELi2ELi32ELb0ELb0EEEJNS5_IJNSA_ILi64EEESF_SF_EEENS5_IJNSQ_IS1H_SC_EENSQ_INS5_IJNSA_ILi32EEESB_EEENS5_IJSC_S1H_EEEEEEEEaSH_aSH_NS1C_6fusion15FusionCallbacksIS1G_NS1P_17LinearCombinationIaiaiLNS_15FloatRoundStyleE2EEES1I_S1O_JEEENS4_5SM1004TMEM4LOAD26SM100_TMEM_LOAD_32dp32b32xENS4_13SM90_TMA_LOADENSZ_INS10_ILi1ELi4ELi3EEES13_NSQ_INS5_IJS14_S1K_EEENS5_IJS1K_SC_EEEEEEENS4_39AutoVectorizingCopyWithAssumedAlignmentILi128EEENS4_14SM90_TMA_STOREES24_S26_S26_EEEvvEEEEvNT_6ParamsE)
	.align		4
        /*000c*/ 	.word	index@(__assertfail)
	.align		4
        /*0010*/ 	.word	0x00000000
	.align		4
        /*0014*/ 	.word	0xfffffffe
	.align		4
        /*0018*/ 	.word	0x00000000
	.align		4
        /*001c*/ 	.word	0xfffffffd
	.align		4
        /*0020*/ 	.word	0x00000000
	.align		4
        /*0024*/ 	.word	0xfffffffc


//--------------------- .nv.constant4             --------------------------
	.section	.nv.constant4,"a",@progbits
	.align	8
	.align		8
.nv.constant4:
        /*0000*/ 	.dword	__assertfail
	.align		8
        /*0008*/ 	.dword	__unnamed_1
	.align		8
        /*0010*/ 	.dword	__unnamed_2
	.align		8
        /*0018*/ 	.dword	_ZN40_INTERNAL_fabbb7fb_4_k_cu_a848de84_211554cuda3std3__45__cpo5beginE
	.align		8
        /*0020*/ 	.dword	_ZN40_INTERNAL_fabbb7fb_4_k_cu_a848de84_211554cuda3std3__45__cpo3endE
	.align		8
        /*0028*/ 	.dword	_ZN40_INTERNAL_fabbb7fb_4_k_cu_a848de84_211554cuda3std3__45__cpo6cbeginE
	.align		8
        /*0030*/ 	.dword	_ZN40_INTERNAL_fabbb7fb_4_k_cu_a848de84_211554cuda3std3__45__cpo4cendE
	.align		8
        /*0038*/ 	.dword	_ZN40_INTERNAL_fabbb7fb_4_k_cu_a848de84_211554cuda3std3__442_GLOBAL__N__fabbb7fb_4_k_cu_a848de84_211556ignoreE
	.align		8
        /*0040*/ 	.dword	_ZN40_INTERNAL_fabbb7fb_4_k_cu_a848de84_211554cuda3std3__419piecewise_constructE
	.align		8
        /*0048*/ 	.dword	_ZN40_INTERNAL_fabbb7fb_4_k_cu_a848de84_211554cuda3std3__48in_placeE
	.align		8
        /*0050*/ 	.dword	_ZN40_INTERNAL_fabbb7fb_4_k_cu_a848de84_211554cuda3std6ranges3__45__cpo4swapE
	.align		8
        /*0058*/ 	.dword	_ZN40_INTERNAL_fabbb7fb_4_k_cu_a848de84_211554cuda3std6ranges3__45__cpo9iter_moveE
	.align		8
        /*0060*/ 	.dword	_ZN40_INTERNAL_fabbb7fb_4_k_cu_a848de84_211554cute7productE
	.align		8
        /*0068*/ 	.dword	_ZN40_INTERNAL_fabbb7fb_4_k_cu_a848de84_211554cute1_E
	.align		8
        /*0070*/ 	.dword	$str$25
	.align		8
        /*0078*/ 	.dword	$str$26
	.align		8
        /*0080*/ 	.dword	$str$27
	.align		8
        /*0088*/ 	.dword	$str$28


//--------------------- .text._ZN7cutlass13device_kernelINS_4gemm6kernel13GemmUniversalIN4cute5tupleIJiiiiEEENS1_10collective13CollectiveMmaINS1_35MainloopSm100TmaUmmaWarpSpecializedILi13ELi2ELi4ENS5_IJNS4_1CILi2EEESB_NSA_ILi1EEEEEEEENS5_IJNSA_ILi128EEESF_SF_EEEaNS5_IJlSC_lEEEaSH_NS4_8TiledMMAINS4_8MMA_AtomIJNS4_21SM100_MMA_S8_2x1SM_SSIaaiLi128ELi128ELNS4_4UMMA5MajorE0ELSM_0ELNSL_8SaturateE0EEEEEENS4_6LayoutINS5_IJSC_SC_SC_EEENS5_IJNSA_ILi0EEESS_SS_EEEEENS5_IJNS4_10UnderscoreESV_SV_EEEEENS4_28SM100_TMA_2SM_LOAD_MULTICASTENS4_14ComposedLayoutINS4_7SwizzleILi3ELi4ELi3EEENS4_18smem_ptr_flag_bitsILi8EEENSQ_INS5_IJNSA_ILi8EEESF_EEENS5_IJSF_SC_EEEEEEEvNS4_8identityENS4_18SM100_TMA_2SM_LOADES18_vS19_EENS_8epilogue10collective18CollectiveEpilogueINS1C_23Sm100TmaWarpSpecializedILi2ELi2ELi32ELb0ELb0EEEJNS5_IJNSA_ILi64EEESF_SF_EEENS5_IJNSQ_IS1H_SC_EENSQ_INS5_IJNSA_ILi32EEESB_EEENS5_IJSC_S1H_EEEEEEEEaSH_aSH_NS1C_6fusion15FusionCallbacksIS1G_NS1P_17LinearCombinationIaiaiLNS_15FloatRoundStyleE2EEES1I_S1O_JEEENS4_5SM1004TMEM4LOAD26SM100_TMEM_LOAD_32dp32b32xENS4_13SM90_TMA_LOADENSZ_INS10_ILi1ELi4ELi3EEES13_NSQ_INS5_IJS14_S1K_EEENS5_IJS1K_SC_EEEEEEENS4_39AutoVectorizingCopyWithAssumedAlignmentILi128EEENS4_14SM90_TMA_STOREES24_S26_S26_EEEvvEEEEvNT_6ParamsE --------------------------
	.section	.text._ZN7cutlass13device_kernelINS_4gemm6kernel13GemmUniversalIN4cute5tupleIJiiiiEEENS1_10collective13CollectiveMmaINS1_35MainloopSm100TmaUmmaWarpSpecializedILi13ELi2ELi4ENS5_IJNS4_1CILi2EEESB_NSA_ILi1EEEEEEEENS5_IJNSA_ILi128EEESF_SF_EEEaNS5_IJlSC_lEEEaSH_NS4_8TiledMMAINS4_8MMA_AtomIJNS4_21SM100_MMA_S8_2x1SM_SSIaaiLi128ELi128ELNS4_4UMMA5MajorE0ELSM_0ELNSL_8SaturateE0EEEEEENS4_6LayoutINS5_IJSC_SC_SC_EEENS5_IJNSA_ILi0EEESS_SS_EEEEENS5_IJNS4_10UnderscoreESV_SV_EEEEENS4_28SM100_TMA_2SM_LOAD_MULTICASTENS4_14ComposedLayoutINS4_7SwizzleILi3ELi4ELi3EEENS4_18smem_ptr_flag_bitsILi8EEENSQ_INS5_IJNSA_ILi8EEESF_EEENS5_IJSF_SC_EEEEEEEvNS4_8identityENS4_18SM100_TMA_2SM_LOADES18_vS19_EENS_8epilogue10collective18CollectiveEpilogueINS1C_23Sm100TmaWarpSpecializedILi2ELi2ELi32ELb0ELb0EEEJNS5_IJNSA_ILi64EEESF_SF_EEENS5_IJNSQ_IS1H_SC_EENSQ_INS5_IJNSA_ILi32EEESB_EEENS5_IJSC_S1H_EEEEEEEEaSH_aSH_NS1C_6fusion15FusionCallbacksIS1G_NS1P_17LinearCombinationIaiaiLNS_15FloatRoundStyleE2EEES1I_S1O_JEEENS4_5SM1004TMEM4LOAD26SM100_TMEM_LOAD_32dp32b32xENS4_13SM90_TMA_LOADENSZ_INS10_ILi1ELi4ELi3EEES13_NSQ_INS5_IJS14_S1K_EEENS5_IJS1K_SC_EEEEEEENS4_39AutoVectorizingCopyWithAssumedAlignmentILi128EEENS4_14SM90_TMA_STOREES24_S26_S26_EEEvvEEEEvNT_6ParamsE,"ax",@progbits
	.align	128
.text._ZN7cutlass13device_kernelINS_4gemm6kernel13GemmUniversalIN4cute5tupleIJiiiiEEENS1_10collective13CollectiveMmaINS1_35MainloopSm100TmaUmmaWarpSpecializedILi13ELi2ELi4ENS5_IJNS4_1CILi2EEESB_NSA_ILi1EEEEEEEENS5_IJNSA_ILi128EEESF_SF_EEEaNS5_IJlSC_lEEEaSH_NS4_8TiledMMAINS4_8MMA_AtomIJNS4_21SM100_MMA_S8_2x1SM_SSIaaiLi128ELi128ELNS4_4UMMA5MajorE0ELSM_0ELNSL_8SaturateE0EEEEEENS4_6LayoutINS5_IJSC_SC_SC_EEENS5_IJNSA_ILi0EEESS_SS_EEEEENS5_IJNS4_10UnderscoreESV_SV_EEEEENS4_28SM100_TMA_2SM_LOAD_MULTICASTENS4_14ComposedLayoutINS4_7SwizzleILi3ELi4ELi3EEENS4_18smem_ptr_flag_bitsILi8EEENSQ_INS5_IJNSA_ILi8EEESF_EEENS5_IJSF_SC_EEEEEEEvNS4_8identityENS4_18SM100_TMA_2SM_LOADES18_vS19_EENS_8epilogue10collective18CollectiveEpilogueINS1C_23Sm100TmaWarpSpecializedILi2ELi2ELi32ELb0ELb0EEEJNS5_IJNSA_ILi64EEESF_SF_EEENS5_IJNSQ_IS1H_SC_EENSQ_INS5_IJNSA_ILi32EEESB_EEENS5_IJSC_S1H_EEEEEEEEaSH_aSH_NS1C_6fusion15FusionCallbacksIS1G_NS1P_17LinearCombinationIaiaiLNS_15FloatRoundStyleE2EEES1I_S1O_JEEENS4_5SM1004TMEM4LOAD26SM100_TMEM_LOAD_32dp32b32xENS4_13SM90_TMA_LOADENSZ_INS10_ILi1ELi4ELi3EEES13_NSQ_INS5_IJS14_S1K_EEENS5_IJS1K_SC_EEEEEEENS4_39AutoVectorizingCopyWithAssumedAlignmentILi128EEENS4_14SM90_TMA_STOREES24_S26_S26_EEEvvEEEEvNT_6ParamsE:
        .type           _ZN7cutlass13device_kernelINS_4gemm6kernel13GemmUniversalIN4cute5tupleIJiiiiEEENS1_10collective13CollectiveMmaINS1_35MainloopSm100TmaUmmaWarpSpecializedILi13ELi2ELi4ENS5_IJNS4_1CILi2EEESB_NSA_ILi1EEEEEEEENS5_IJNSA_ILi128EEESF_SF_EEEaNS5_IJlSC_lEEEaSH_NS4_8TiledMMAINS4_8MMA_AtomIJNS4_21SM100_MMA_S8_2x1SM_SSIaaiLi128ELi128ELNS4_4UMMA5MajorE0ELSM_0ELNSL_8SaturateE0EEEEEENS4_6LayoutINS5_IJSC_SC_SC_EEENS5_IJNSA_ILi0EEESS_SS_EEEEENS5_IJNS4_10UnderscoreESV_SV_EEEEENS4_28SM100_TMA_2SM_LOAD_MULTICASTENS4_14ComposedLayoutINS4_7SwizzleILi3ELi4ELi3EEENS4_18smem_ptr_flag_bitsILi8EEENSQ_INS5_IJNSA_ILi8EEESF_EEENS5_IJSF_SC_EEEEEEEvNS4_8identityENS4_18SM100_TMA_2SM_LOADES18_vS19_EENS_8epilogue10collective18CollectiveEpilogueINS1C_23Sm100TmaWarpSpecializedILi2ELi2ELi32ELb0ELb0EEEJNS5_IJNSA_ILi64EEESF_SF_EEENS5_IJNSQ_IS1H_SC_EENSQ_INS5_IJNSA_ILi32EEESB_EEENS5_IJSC_S1H_EEEEEEEEaSH_aSH_NS1C_6fusion15FusionCallbacksIS1G_NS1P_17LinearCombinationIaiaiLNS_15FloatRoundStyleE2EEES1I_S1O_JEEENS4_5SM1004TMEM4LOAD26SM100_TMEM_LOAD_32dp32b32xENS4_13SM90_TMA_LOADENSZ_INS10_ILi1ELi4ELi3EEES13_NSQ_INS5_IJS14_S1K_EEENS5_IJS1K_SC_EEEEEEENS4_39AutoVectorizingCopyWithAssumedAlignmentILi128EEENS4_14SM90_TMA_STOREES24_S26_S26_EEEvvEEEEvNT_6ParamsE,@function
        .size           _ZN7cutlass13device_kernelINS_4gemm6kernel13GemmUniversalIN4cute5tupleIJiiiiEEENS1_10collective13CollectiveMmaINS1_35MainloopSm100TmaUmmaWarpSpecializedILi13ELi2ELi4ENS5_IJNS4_1CILi2EEESB_NSA_ILi1EEEEEEEENS5_IJNSA_ILi128EEESF_SF_EEEaNS5_IJlSC_lEEEaSH_NS4_8TiledMMAINS4_8MMA_AtomIJNS4_21SM100_MMA_S8_2x1SM_SSIaaiLi128ELi128ELNS4_4UMMA5MajorE0ELSM_0ELNSL_8SaturateE0EEEEEENS4_6LayoutINS5_IJSC_SC_SC_EEENS5_IJNSA_ILi0EEESS_SS_EEEEENS5_IJNS4_10UnderscoreESV_SV_EEEEENS4_28SM100_TMA_2SM_LOAD_MULTICASTENS4_14ComposedLayoutINS4_7SwizzleILi3ELi4ELi3EEENS4_18smem_ptr_flag_bitsILi8EEENSQ_INS5_IJNSA_ILi8EEESF_EEENS5_IJSF_SC_EEEEEEEvNS4_8identityENS4_18SM100_TMA_2SM_LOADES18_vS19_EENS_8epilogue10collective18CollectiveEpilogueINS1C_23Sm100TmaWarpSpecializedILi2ELi2ELi32ELb0ELb0EEEJNS5_IJNSA_ILi64EEESF_SF_EEENS5_IJNSQ_IS1H_SC_EENSQ_INS5_IJNSA_ILi32EEESB_EEENS5_IJSC_S1H_EEEEEEEEaSH_aSH_NS1C_6fusion15FusionCallbacksIS1G_NS1P_17LinearCombinationIaiaiLNS_15FloatRoundStyleE2EEES1I_S1O_JEEENS4_5SM1004TMEM4LOAD26SM100_TMEM_LOAD_32dp32b32xENS4_13SM90_TMA_LOADENSZ_INS10_ILi1ELi4ELi3EEES13_NSQ_INS5_IJS14_S1K_EEENS5_IJS1K_SC_EEEEEEENS4_39AutoVectorizingCopyWithAssumedAlignmentILi128EEENS4_14SM90_TMA_STOREES24_S26_S26_EEEvvEEEEvNT_6ParamsE,(.L_x_191 - _ZN7cutlass13device_kernelINS_4gemm6kernel13GemmUniversalIN4cute5tupleIJiiiiEEENS1_10collective13CollectiveMmaINS1_35MainloopSm100TmaUmmaWarpSpecializedILi13ELi2ELi4ENS5_IJNS4_1CILi2EEESB_NSA_ILi1EEEEEEEENS5_IJNSA_ILi128EEESF_SF_EEEaNS5_IJlSC_lEEEaSH_NS4_8TiledMMAINS4_8MMA_AtomIJNS4_21SM100_MMA_S8_2x1SM_SSIaaiLi128ELi128ELNS4_4UMMA5MajorE0ELSM_0ELNSL_8SaturateE0EEEEEENS4_6LayoutINS5_IJSC_SC_SC_EEENS5_IJNSA_ILi0EEESS_SS_EEEEENS5_IJNS4_10UnderscoreESV_SV_EEEEENS4_28SM100_TMA_2SM_LOAD_MULTICASTENS4_14ComposedLayoutINS4_7SwizzleILi3ELi4ELi3EEENS4_18smem_ptr_flag_bitsILi8EEENSQ_INS5_IJNSA_ILi8EEESF_EEENS5_IJSF_SC_EEEEEEEvNS4_8identityENS4_18SM100_TMA_2SM_LOADES18_vS19_EENS_8epilogue10collective18CollectiveEpilogueINS1C_23Sm100TmaWarpSpecializedILi2ELi2ELi32ELb0ELb0EEEJNS5_IJNSA_ILi64EEESF_SF_EEENS5_IJNSQ_IS1H_SC_EENSQ_INS5_IJNSA_ILi32EEESB_EEENS5_IJSC_S1H_EEEEEEEEaSH_aSH_NS1C_6fusion15FusionCallbacksIS1G_NS1P_17LinearCombinationIaiaiLNS_15FloatRoundStyleE2EEES1I_S1O_JEEENS4_5SM1004TMEM4LOAD26SM100_TMEM_LOAD_32dp32b32xENS4_13SM90_TMA_LOADENSZ_INS10_ILi1ELi4ELi3EEES13_NSQ_INS5_IJS14_S1K_EEENS5_IJS1K_SC_EEEEEEENS4_39AutoVectorizingCopyWithAssumedAlignmentILi128EEENS4_14SM90_TMA_STOREES24_S26_S26_EEEvvEEEEvNT_6ParamsE)
        .other          _ZN7cutlass13device_kernelINS_4gemm6kernel13GemmUniversalIN4cute5tupleIJiiiiEEENS1_10collective13CollectiveMmaINS1_35MainloopSm100TmaUmmaWarpSpecializedILi13ELi2ELi4ENS5_IJNS4_1CILi2EEESB_NSA_ILi1EEEEEEEENS5_IJNSA_ILi128EEESF_SF_EEEaNS5_IJlSC_lEEEaSH_NS4_8TiledMMAINS4_8MMA_AtomIJNS4_21SM100_MMA_S8_2x1SM_SSIaaiLi128ELi128ELNS4_4UMMA5MajorE0ELSM_0ELNSL_8SaturateE0EEEEEENS4_6LayoutINS5_IJSC_SC_SC_EEENS5_IJNSA_ILi0EEESS_SS_EEEEENS5_IJNS4_10UnderscoreESV_SV_EEEEENS4_28SM100_TMA_2SM_LOAD_MULTICASTENS4_14ComposedLayoutINS4_7SwizzleILi3ELi4ELi3EEENS4_18smem_ptr_flag_bitsILi8EEENSQ_INS5_IJNSA_ILi8EEESF_EEENS5_IJSF_SC_EEEEEEEvNS4_8identityENS4_18SM100_TMA_2SM_LOADES18_vS19_EENS_8epilogue10collective18CollectiveEpilogueINS1C_23Sm100TmaWarpSpecializedILi2ELi2ELi32ELb0ELb0EEEJNS5_IJNSA_ILi64EEESF_SF_EEENS5_IJNSQ_IS1H_SC_EENSQ_INS5_IJNSA_ILi32EEESB_EEENS5_IJSC_S1H_EEEEEEEEaSH_aSH_NS1C_6fusion15FusionCallbacksIS1G_NS1P_17LinearCombinationIaiaiLNS_15FloatRoundStyleE2EEES1I_S1O_JEEENS4_5SM1004TMEM4LOAD26SM100_TMEM_LOAD_32dp32b32xENS4_13SM90_TMA_LOADENSZ_INS10_ILi1ELi4ELi3EEES13_NSQ_INS5_IJS14_S1K_EEENS5_IJS1K_SC_EEEEEEENS4_39AutoVectorizingCopyWithAssumedAlignmentILi128EEENS4_14SM90_TMA_STOREES24_S26_S26_EEEvvEEEEvNT_6ParamsE,@"STO_CUDA_ENTRY STV_DEFAULT"
_ZN7cutlass13device_kernelINS_4gemm6kernel13GemmUniversalIN4cute5tupleIJiiiiEEENS1_10collective13CollectiveMmaINS1_35MainloopSm100TmaUmmaWarpSpecializedILi13ELi2ELi4ENS5_IJNS4_1CILi2EEESB_NSA_ILi1EEEEEEEENS5_IJNSA_ILi128EEESF_SF_EEEaNS5_IJlSC_lEEEaSH_NS4_8TiledMMAINS4_8MMA_AtomIJNS4_21SM100_MMA_S8_2x1SM_SSIaaiLi128ELi128ELNS4_4UMMA5MajorE0ELSM_0ELNSL_8SaturateE0EEEEEENS4_6LayoutINS5_IJSC_SC_SC_EEENS5_IJNSA_ILi0EEESS_SS_EEEEENS5_IJNS4_10UnderscoreESV_SV_EEEEENS4_28SM100_TMA_2SM_LOAD_MULTICASTENS4_14ComposedLayoutINS4_7SwizzleILi3ELi4ELi3EEENS4_18smem_ptr_flag_bitsILi8EEENSQ_INS5_IJNSA_ILi8EEESF_EEENS5_IJSF_SC_EEEEEEEvNS4_8identityENS4_18SM100_TMA_2SM_LOADES18_vS19_EENS_8epilogue10collective18CollectiveEpilogueINS1C_23Sm100TmaWarpSpecializedILi2ELi2ELi32ELb0ELb0EEEJNS5_IJNSA_ILi64EEESF_SF_EEENS5_IJNSQ_IS1H_SC_EENSQ_INS5_IJNSA_ILi32EEESB_EEENS5_IJSC_S1H_EEEEEEEEaSH_aSH_NS1C_6fusion15FusionCallbacksIS1G_NS1P_17LinearCombinationIaiaiLNS_15FloatRoundStyleE2EEES1I_S1O_JEEENS4_5SM1004TMEM4LOAD26SM100_TMEM_LOAD_32dp32b32xENS4_13SM90_TMA_LOADENSZ_INS10_ILi1ELi4ELi3EEES13_NSQ_INS5_IJS14_S1K_EEENS5_IJS1K_SC_EEEEEEENS4_39AutoVectorizingCopyWithAssumedAlignmentILi128EEENS4_14SM90_TMA_STOREES24_S26_S26_EEEvvEEEEvNT_6ParamsE:
[----:B------:R-:W1:Y:S01]  /*0000*/  LDC R1, c[0x0][0x37c] ;  /* 0x0000df00ff017b82 */ /* 0x000e620000000800 */
[----:B------:R-:W2:Y:S01]  /*0010*/  S2R R87, SR_TID.X ;  /* 0x0000000000577919 */ /* 0x000ea20000002100 */
[----:B------:R-:W3:Y:S06]  /*0020*/  LDCU.64 UR8, c[0x0][0x890] ;  /* 0x00011200ff0877ac */ /* 0x000eec0008000a00 */
[----:B------:R-:W4:Y:S01]  /*0030*/  S2UR UR46, SR_CgaCtaId ;  /* 0x00000000002e79c3 */ /* 0x000f220000008800 */
[----:B------:R-:W-:Y:S02]  /*0040*/  PRMT R76, RZ, 0x7610, R76 ;  /* 0x00007610ff4c7816 */ /* 0x000fe4000000004c */
[----:B------:R-:W-:Y:S01]  /*0050*/  ELECT P1, URZ, PT ;  /* 0x0000000000ff782f */ /* 0x000fe20003820000 */
[----:B---3--:R-:W-:-:S04]  /*0060*/  UISETP.NE.U32.AND UP0, UPT, UR8, URZ, UPT ;  /* 0x000000ff0800728c */ /* 0x008fc8000bf05070 */
[----:B------:R-:W-:Y:S02]  /*0070*/  UISETP.NE.AND.EX UP0, UPT, UR9, URZ, UPT, UP0 ;  /* 0x000000ff0900728c */ /* 0x000fe4000bf05300 */
[----:B----4-:R-:W-:Y:S02]  /*0080*/  ULOP3.LUT UR47, UR46, 0x1, URZ, 0xc0, !UPT ;  /* 0x000000012e2f7892 */ /* 0x010fe4000f8ec0ff */
[----:B------:R-:W-:Y:S01]  /*0090*/  ULOP3.LUT UR48, UR46, 0x1, URZ, 0x3c, !UPT ;  /* 0x000000012e307892 */ /* 0x000fe2000f8e3cff */
[----:B--2---:R-:W-:-:S05]  /*00a0*/  SHF.R.U32.HI R77, RZ, 0x5, R87 ;  /* 0x00000005ff4d7819 */ /* 0x004fca0000011657 */
[----:B------:R-:W2:Y:S02]  /*00b0*/  SHFL.IDX PT, R0, R77, RZ, 0x1f ;  /* 0x00001fff4d007589 */ /* 0x000ea400000e0000 */
[----:B--2---:R-:W-:Y:S01]  /*00c0*/  R2UR UR25, R0 ;  /* 0x00000000001972ca */ /* 0x004fe200000e0000 */
[----:B-1----:R-:W-:-:S14]  /*00d0*/  BRA.U UP0, `(.L_x_0) ;  /* 0x0000000100307547 */ /* 0x002fdc000b800000 */
[----:B------:R-:W1:Y:S02]  /*00e0*/  LDCU.64 UR4, c[0x0][0x888] ;  /* 0x00011100ff0477ac */ /* 0x000e640008000a00 */
[----:B-1----:R-:W-:-:S04]  /*00f0*/  UISETP.NE.U32.AND UP0, UPT, UR4, URZ, UPT ;  /* 0x000000ff0400728c */ /* 0x002fc8000bf05070 */
[----:B------:R-:W-:-:S09]  /*0100*/  UISETP.NE.AND.EX UP0, UPT, UR5, URZ, UPT, UP0 ;  /* 0x000000ff0500728c */ /* 0x000fd2000bf05300 */
[----:B------:R-:W-:Y:S05]  /*0110*/  BRA.U !UP0, `(.L_x_1) ;  /* 0x0000000108147547 */ /* 0x000fea000b800000 */
[----:B------:R-:W1:Y:S01]  /*0120*/  LDC.64 R40, c[0x0][0x888] ;  /* 0x00022200ff287b82 */ /* 0x000e620000000a00 */
[----:B------:R-:W1:Y:S02]  /*0130*/  LDCU.64 UR4, c[0x0][0x358] ;  /* 0x00006b00ff0477ac */ /* 0x000e640008000a00 */
[----:B-1----:R1:W5:Y:S01]  /*0140*/  LDG.E R40, desc[UR4][R40.64] ;  /* 0x0000000428287981 */ /* 0x002362000c1e1900 */
[----:B------:R-:W-:Y:S01]  /*0150*/  HFMA2 R76, -RZ, RZ, 0, 5.9604644775390625e-08 ;  /* 0x00000001ff4c7431 */ /* 0x000fe200000001ff */
[----:B------:R-:W-:Y:S05]  /*0160*/  BRA `(.L_x_0) ;  /* 0x00000000000c7947 */ /* 0x000fea0003800000 */
.L_x_1:
[----:B------:R-:W1:Y:S01]  /*0170*/  LDCU UR4, c[0x0][0x880] ;  /* 0x00011000ff0477ac */ /* 0x000e620008000800 */
[----:B------:R-:W-:Y:S01]  /*0180*/  HFMA2 R76, -RZ, RZ, 0, 5.9604644775390625e-08 ;  /* 0x00000001ff4c7431 */ /* 0x000fe200000001ff */
[----:B-1----:R-:W-:-:S07]  /*0190*/  MOV R40, UR4 ;  /* 0x0000000400287c02 */ /* 0x002fce0008000f00 */
.L_x_0:
[----:B------:R-:W2:Y:S02]  /*01a0*/  LDCU.64 UR4, c[0x0][0x8b0] ;  /* 0x00011600ff0477ac */ /* 0x000ea40008000a00 */
[----:B--2---:R-:W-:-:S04]  /*01b0*/  UISETP.NE.U32.AND UP0, UPT, UR4, URZ, UPT ;  /* 0x000000ff0400728c */ /* 0x004fc8000bf05070 */
[----:B------:R-:W-:-:S09]  /*01c0*/  UISETP.NE.AND.EX UP0, UPT, UR5, URZ, UPT, UP0 ;  /* 0x000000ff0500728c */ /* 0x000fd2000bf05300 */
[----:B------:R-:W-:Y:S05]  /*01d0*/  BRA.U UP0, `(.L_x_2) ;  /* 0x0000000100287547 */ /* 0x000fea000b800000 */
[----:B------:R-:W2:Y:S02]  /*01e0*/  LDCU.64 UR4, c[0x0][0x8a8] ;  /* 0x00011500ff0477ac */ /* 0x000ea40008000a00 */
[----:B--2---:R-:W-:-:S04]  /*01f0*/  UISETP.NE.U32.AND UP0, UPT, UR4, URZ, UPT ;  /* 0x000000ff0400728c */ /* 0x004fc8000bf05070 */
[----:B------:R-:W-:-:S09]  /*0200*/  UISETP.NE.AND.EX UP0, UPT, UR5, URZ, UPT, UP0 ;  /* 0x000000ff0500728c */ /* 0x000fd2000bf05300 */
[----:B------:R-:W-:Y:S05]  /*0210*/  BRA.U !UP0, `(.L_x_3) ;  /* 0x0000000108107547 */ /* 0x000fea000b800000 */
[----:B------:R-:W2:Y:S01]  /*0220*/  LDC.64 R38, c[0x0][0x8a8] ;  /* 0x00022a00ff267b82 */ /* 0x000ea20000000a00 */
[----:B------:R-:W2:Y:S02]  /*0230*/  LDCU.64 UR4, c[0x0][0x358] ;  /* 0x00006b00ff0477ac */ /* 0x000ea40008000a00 */
[----:B--2---:R2:W5:Y:S01]  /*0240*/  LDG.E R38, desc[UR4][R38.64] ;  /* 0x0000000426267981 */ /* 0x004562000c1e1900 */
[----:B------:R-:W-:Y:S05]  /*0250*/  BRA `(.L_x_2) ;  /* 0x0000000000087947 */ /* 0x000fea0003800000 */
.L_x_3:
[----:B------:R-:W2:Y:S02]  /*0260*/  LDCU UR4, c[0x0][0x8a0] ;  /* 0x00011400ff0477ac */ /* 0x000ea40008000800 */
[----:B--2---:R-:W-:Y:S02]  /*0270*/  MOV R38, UR4 ;  /* 0x0000000400267c02 */ /* 0x004fe40008000f00 */
.L_x_2:
[----:B------:R-:W-:Y:S01]  /*0280*/  IMAD.U32 R0, RZ, RZ, UR25 ;  /* 0x00000019ff007e24 */ /* 0x000fe2000f8e00ff */
[----:B------:R-:W-:Y:S04]  /*0290*/  BSSY.RECONVERGENT B0, `(.L_x_4) ;  /* 0x000000c000007945 */ /* 0x000fe80003800200 */
[C---:B------:R-:W-:Y:S02]  /*02a0*/  ISETP.NE.OR P2, PT, R0.reuse, 0x1, !P1 ;  /* 0x000000010000780c */ /* 0x040fe40004f45670 */
[----:B------:R-:W-:-:S11]  /*02b0*/  ISETP.NE.OR P0, PT, R0, 0x3, !P1 ;  /* 0x000000030000780c */ /* 0x000fd60004f05670 */
[----:B------:R-:W-:Y:S05]  /*02c0*/  @P2 BRA `(.L_x_5) ;  /* 0x0000000000202947 */ /* 0x000fea0003800000 */
[----:B------:R-:W3:Y:S02]  /*02d0*/  LDCU.64 UR4, c[0x0][0x348] ;  /* 0x00006900ff0477ac */ /* 0x000ee40008000a00 */
[----:B---3--:R-:W-:Y:S02]  /*02e0*/  UIADD3 UR6, UP1, UPT, UR4, 0x80, URZ ;  /* 0x0000008004067890 */ /* 0x008fe4000ff3e0ff */
[----:B------:R-:W-:Y:S02]  /*02f0*/  UIADD3 UR4, UP0, UPT, UR4, 0x180, URZ ;  /* 0x0000018004047890 */ /* 0x000fe4000ff1e0ff */
[----:B------:R-:W-:Y:S02]  /*0300*/  UIADD3.X UR7, UPT, UPT, URZ, UR5, URZ, UP1, !UPT ;  /* 0x00000005ff077290 */ /* 0x000fe40008ffe4ff */
[----:B------:R-:W-:-:S07]  /*0310*/  UIADD3.X UR5, UPT, UPT, URZ, UR5, URZ, UP0, !UPT ;  /* 0x00000005ff057290 */ /* 0x000fce00087fe4ff */
[----:B------:R3:W-:Y:S02]  /*0320*/  UTMACCTL.PF [UR6] ;  /* 0x00000000060079b9 */ /* 0x0007e40008040000 */
[----:B------:R3:W-:Y:S02]  /*0330*/  UTMACCTL.PF [UR4] ;  /* 0x00000000040079b9 */ /* 0x0007e40008040000 */
[----:B---3--:R-:W-:Y:S01]  /*0340*/  NOP ;  /* 0x0000000000007918 */ /* 0x008fe20000000000 */
.L_x_5:
[----:B------:R-:W-:Y:S05]  /*0350*/  BSYNC.RECONVERGENT B0 ;  /* 0x0000000000007941 */ /* 0x000fea0003800200 */
.L_x_4:
[----:B------:R-:W-:Y:S04]  /*0360*/  BSSY.RECONVERGENT B0, `(.L_x_6) ;  /* 0x000000a000007945 */ /* 0x000fe80003800200 */
        /* <DEDUP_REMOVED lines=9> */
.L_x_7:
[----:B------:R-:W-:Y:S05]  /*0400*/  BSYNC.RECONVERGENT B0 ;  /* 0x0000000000007941 */ /* 0x000fea0003800200 */
.L_x_6:
[----:B------:R-:W3:Y:S01]  /*0410*/  LDCU.64 UR4, c[0x0][0x888] ;  /* 0x00011100ff0477ac */ /* 0x000ee20008000a00 */
[----:B------:R-:W-:Y:S02]  /*0420*/  UISETP.EQ.U32.AND UP1, UPT, UR8, URZ, UPT ;  /* 0x000000ff0800728c */ /* 0x000fe4000bf22070 */
[----:B------:R-:W-:Y:S02]  /*0430*/  UPLOP3.LUT UP3, UPT, UPT, UPT, UPT, 0x80, 0x8 ;  /* 0x000000000008789c */ /* 0x000fe40003f6f070 */
[----:B---3--:R-:W-:-:S04]  /*0440*/  UISETP.NE.U32.AND UP0, UPT, UR4, URZ, UPT ;  /* 0x000000ff0400728c */ /* 0x008fc8000bf05070 */
[----:B------:R-:W-:-:S04]  /*0450*/  UISETP.NE.AND.EX UP0, UPT, UR5, URZ, UPT, UP0 ;  /* 0x000000ff0500728c */ /* 0x000fc8000bf05300 */
[----:B------:R-:W-:-:S04]  /*0460*/  UISETP.EQ.OR.EX UP2, UPT, UR9, URZ, !UP0, UP1 ;  /* 0x000000ff0900728c */ /* 0x000fc8000c742710 */
[----:B------:R-:W-:-:S06]  /*0470*/  UP2UR UR4, UPR, URZ, 0x4 ;  /* 0x00000004ff047883 */ /* 0x000fcc0008000000 */
[----:B------:R-:W-:Y:S01]  /*0480*/  MOV R79, UR4 ;  /* 0x00000004004f7c02 */ /* 0x000fe20008000f00 */
[----:B------:R-:W-:Y:S06]  /*0490*/  BRA.U !UP2, `(.L_x_8) ;  /* 0x000000010a207547 */ /* 0x000fec000b800000 */
[----:B-----5:R-:W-:Y:S01]  /*04a0*/  R2UR UR5, R40 ;  /* 0x00000000280572ca */ /* 0x020fe200000e0000 */
[----:B------:R-:W-:Y:S02]  /*04b0*/  UISETP.NE.U32.AND UP1, UPT, UR8, URZ, UPT ;  /* 0x000000ff0800728c */ /* 0x000fe4000bf25070 */
[----:B------:R-:W-:Y:S02]  /*04c0*/  USEL UR4, URZ, 0xffffffff, UP0 ;  /* 0xffffffffff047887 */ /* 0x000fe40008000000 */
[----:B------:R-:W-:-:S08]  /*04d0*/  UISETP.NE.AND.EX UP1, UPT, UR9, URZ, UPT, UP1 ;  /* 0x000000ff0900728c */ /* 0x000fd0000bf25310 */
[----:B------:R-:W-:-:S04]  /*04e0*/  UISETP.NE.AND UP0, UPT, UR5, URZ, UPT ;  /* 0x000000ff0500728c */ /* 0x000fc8000bf05270 */
[----:B------:R-:W-:-:S04]  /*04f0*/  @!UP1 USEL UR4, URZ, 0xffffffff, UP0 ;  /* 0xffffffffff049887 */ /* 0x000fc80008000000 */
[----:B------:R-:W-:-:S04]  /*0500*/  ULOP3.LUT UR4, UR4, 0x1, URZ, 0xc0, !UPT ;  /* 0x0000000104047892 */ /* 0x000fc8000f8ec0ff */
[----:B------:R-:W-:-:S11]  /*0510*/  UISETP.NE.U32.AND UP3, UPT, UR4, 0x1, UPT ;  /* 0x000000010400788c */ /* 0x000fd6000bf65070 */
.L_x_8:
[----:B------:R-:W3:Y:S01]  /*0520*/  SHFL.IDX PT, R0, R77, RZ, 0x1f ;  /* 0x00001fff4d007589 */ /* 0x000ee200000e0000 */
[----:B------:R-:W-:-:S04]  /*0530*/  UISETP.NE.AND UP0, UPT, UR25, 0x2, UPT ;  /* 0x000000021900788c */ /* 0x000fc8000bf05270 */
[----:B------:R-:W-:Y:S02]  /*0540*/  UISETP.EQ.AND UP1, UPT, UR47, URZ, !UP0 ;  /* 0x000000ff2f00728c */ /* 0x000fe4000c722270 */
[----:B------:R-:W-:-:S04]  /*0550*/  USEL UR41, URZ, 0x1, UP0 ;  /* 0x00000001ff297887 */ /* 0x000fc80008000000 */
[----:B------:R-:W-:Y:S02]  /*0560*/  PLOP3.LUT P3, PT, P1, PT, UP1, 0x80, 0x8 ;  /* 0x000000000008781c */ /* 0x000fe40000f6f018 */
[----:B---3--:R-:W-:-:S13]  /*0570*/  ISETP.NE.AND P0, PT, R0, RZ, PT ;  /* 0x000000ff0000720c */ /* 0x008fda0003f05270 */
[----:B------:R-:W-:Y:S05]  /*0580*/  @P0 BRA `(.L_x_9) ;  /* 0x0000000000a80947 */ /* 0x000fea0003800000 */
[----:B------:R-:W-:Y:S01]  /*0590*/  ELECT P0, URZ, PT ;  /* 0x0000000000ff782f */ /* 0x000fe20003800000 */
[----:B------:R-:W-:-:S12]  /*05a0*/  BSSY.RECONVERGENT B0, `(.L_x_9) ;  /* 0x0000028000007945 */ /* 0x000fd80003800200 */
[----:B------:R-:W-:Y:S05]  /*05b0*/  @!P0 BRA `(.L_x_10) ;  /* 0x0000000000988947 */ /* 0x000fea0003800000 */
[----:B------:R-:W-:Y:S01]  /*05c0*/  UMOV UR4, 0x400 ;  /* 0x0000040000047882 */ /* 0x000fe20000000000 */
[----:B------:R-:W-:Y:S01]  /*05d0*/  UMOV UR8, 0x1 ;  /* 0x0000000100087882 */ /* 0x000fe20000000000 */
[----:B------:R-:W-:Y:S01]  /*05e0*/  UMOV UR6, 0x2 ;  /* 0x0000000200067882 */ /* 0x000fe20000000000 */
[----:B------:R-:W-:Y:S02]  /*05f0*/  ULEA UR4, UR46, UR4, 0x18 ;  /* 0x000000042e047291 */ /* 0x000fe4000f8ec0ff */
[----:B------:R-:W-:-:S04]  /*0600*/  UIADD3 UR8, UPT, UPT, -UR8, 0x100000, URZ ;  /* 0x0010000008087890 */ /* 0x000fc8000fffe1ff */
[----:B------:R-:W-:Y:S02]  /*0610*/  USHF.L.U32 UR9, UR8, 0xb, URZ ;  /* 0x0000000b08097899 */ /* 0x000fe400080006ff */
[----:B------:R-:W-:Y:S02]  /*0620*/  USHF.L.U32 UR8, UR8, 0x1, URZ ;  /* 0x0000000108087899 */ /* 0x000fe400080006ff */
[----:B------:R-:W-:-:S04]  /*0630*/  UIADD3 UR6, UPT, UPT, -UR6, 0x100000, URZ ;  /* 0x0010000006067890 */ /* 0x000fc8000fffe1ff */
[----:B------:R-:W-:Y:S02]  /*0640*/  USHF.L.U32 UR7, UR6, 0xb, URZ ;  /* 0x0000000b06077899 */ /* 0x000fe400080006ff */
[----:B------:R-:W-:Y:S01]  /*0650*/  USHF.L.U32 UR6, UR6, 0x1, URZ ;  /* 0x0000000106067899 */ /* 0x000fe200080006ff */
[----:B------:R-:W3:Y:S03]  /*0660*/  FENCE.VIEW.ASYNC.S ;  /* 0x00000000000073c6 */ /* 0x000ee60000000000 */
[----:B---3--:R3:W4:Y:S08]  /*0670*/  SYNCS.EXCH.64 URZ, [UR4], UR8 ;  /* 0x0000000804ff75b2 */ /* 0x0087300008000100 */
[----:B------:R3:W1:Y:S01]  /*0680*/  SYNCS.EXCH.64 URZ, [UR4+0x68], UR6 ;  /* 0x0000680604ff75b2 */ /* 0x0006620008000100 */
        /* <DEDUP_REMOVED lines=23> */
[----:B------:R3:W1:Y:S02]  /*0800*/  SYNCS.EXCH.64 URZ, [UR4+0xc8], UR6 ;  /* 0x0000c80604ff75b2 */ /* 0x0006640008000100 */
[----:B---34-:R-:W-:Y:S01]  /*0810*/  NOP ;  /* 0x0000000000007918 */ /* 0x018fe20000000000 */
.L_x_10:
[----:B------:R-:W-:Y:S05]  /*0820*/  BSYNC.RECONVERGENT B0 ;  /* 0x0000000000007941 */ /* 0x000fea0003800200 */
.L_x_9:
[----:B------:R-:W3:Y:S01]  /*0830*/  SHFL.IDX PT, R0, R77, RZ, 0x1f ;  /* 0x00001fff4d007589 */ /* 0x000ee200000e0000 */
[----:B------:R-:W-:Y:S01]  /*0840*/  NOP ;  /* 0x0000000000007918 */ /* 0x000fe20000000000 */
[----:B---3--:R-:W-:-:S13]  /*0850*/  ISETP.NE.AND P0, PT, R0, 0x1, PT ;  /* 0x000000010000780c */ /* 0x008fda0003f05270 */
[----:B------:R-:W-:Y:S05]  /*0860*/  @P0 BRA `(.L_x_11) ;  /* 0x0000000000440947 */ /* 0x000fea0003800000 */
        /* <DEDUP_REMOVED lines=10> */
[----:B------:R-:W-:Y:S01]  /*0910*/  ELECT P0, URZ, PT ;  /* 0x0000000000ff782f */ /* 0x000fe20003800000 */
[----:B------:R-:W3:Y:S02]  /*0920*/  FENCE.VIEW.ASYNC.S ;  /* 0x00000000000073c6 */ /* 0x000ee40000000000 */
[----:B---3--:R3:W4:Y:S08]  /*0930*/  SYNCS.EXCH.64 URZ, [UR4+0xd0], UR8 ;  /* 0x0000d00804ff75b2 */ /* 0x0087300008000100 */
[----:B------:R3:W1:Y:S01]  /*0940*/  SYNCS.EXCH.64 URZ, [UR4+0xe0], UR6 ;  /* 0x0000e00604ff75b2 */ /* 0x0006620008000100 */
[----:B------:R3:W1:Y:S01]  /*0950*/  SYNCS.EXCH.64 URZ, [UR4+0xd8], UR8 ;  /* 0x0000d80804ff75b2 */ /* 0x0006620008000100 */
[----:B------:R3:W1:Y:S01]  /*0960*/  SYNCS.EXCH.64 URZ, [UR4+0xe8], UR6 ;  /* 0x0000e80604ff75b2 */ /* 0x0006620008000100 */
[----:B------:R-:W-:Y:S01]  /*0970*/  NOP ;  /* 0x0000000000007918 */ /* 0x000fe20000000000 */
.L_x_11:
[----:B------:R-:W2:Y:S01]  /*0980*/  SHFL.IDX PT, R0, R77, RZ, 0x1f ;  /* 0x00001fff4d007589 */ /* 0x000ea200000e0000 */
[----:B------:R-:W-:Y:S01]  /*0990*/  NOP ;  /* 0x0000000000007918 */ /* 0x000fe20000000000 */
[----:B--2---:R-:W-:-:S13]  /*09a0*/  ISETP.NE.AND P0, PT, R0, 0x3, PT ;  /* 0x000000030000780c */ /* 0x004fda0003f05270 */
[----:B------:R-:W-:Y:S05]  /*09b0*/  @P0 BRA `(.L_x_12) ;  /* 0x00000000002c0947 */ /* 0x000fea0003800000 */
[----:B---3--:R-:W-:Y:S01]  /*09c0*/  UMOV UR6, 0x400 ;  /* 0x0000040000067882 */ /* 0x008fe20000000000 */
[----:B------:R-:W-:Y:S01]  /*09d0*/  UMOV UR4, 0x20 ;  /* 0x0000002000047882 */ /* 0x000fe20000000000 */
[----:B------:R-:W-:Y:S02]  /*09e0*/  ULEA UR6, UR46, UR6, 0x18 ;  /* 0x000000062e067291 */ /* 0x000fe4000f8ec0ff */
[----:B------:R-:W-:-:S04]  /*09f0*/  UIADD3 UR4, UPT, UPT, -UR4, 0x100000, URZ ;  /* 0x0010000004047890 */ /* 0x000fc8000fffe1ff */
[----:B------:R-:W-:Y:S02]  /*0a00*/  USHF.L.U32 UR5, UR4, 0xb, URZ ;  /* 0x0000000b04057899 */ /* 0x000fe400080006ff */
[----:B------:R-:W-:Y:S01]  /*0a10*/  USHF.L.U32 UR4, UR4, 0x1, URZ ;  /* 0x0000000104047899 */ /* 0x000fe200080006ff */
[----:B------:R-:W-:Y:S01]  /*0a20*/  ELECT P0, URZ, PT ;  /* 0x0000000000ff782f */ /* 0x000fe20003800000 */
[----:B------:R-:W2:Y:S10]  /*0a30*/  FENCE.VIEW.ASYNC.S ;  /* 0x00000000000073c6 */ /* 0x000eb40000000000 */
[----:B--2---:R2:W3:Y:S01]  /*0a40*/  SYNCS.EXCH.64 URZ, [UR6+0xf0], UR4 ;  /* 0x0000f00406ff75b2 */ /* 0x0044e20008000100 */
[----:B------:R2:W1:Y:S01]  /*0a50*/  SYNCS.EXCH.64 URZ, [UR6+0xf8], UR4 ;  /* 0x0000f80406ff75b2 */ /* 0x0004620008000100 */
[----:B------:R-:W-:Y:S01]  /*0a60*/  NOP ;  /* 0x0000000000007918 */ /* 0x000fe20000000000 */
.L_x_12:
[----:B------:R-:W4:Y:S01]  /*0a70*/  SHFL.IDX PT, R0, R77, RZ, 0x1f ;  /* 0x00001fff4d007589 */ /* 0x000f2200000e0000 */
[----:B------:R-:W-:Y:S01]  /*0a80*/  NOP ;  /* 0x0000000000007918 */ /* 0x000fe20000000000 */
[----:B----4-:R-:W-:-:S13]  /*0a90*/  ISETP.NE.AND P0, PT, R0, 0x4, PT ;  /* 0x000000040000780c */ /* 0x010fda0003f05270 */
[----:B------:R-:W-:Y:S05]  /*0aa0*/  @P0 BRA `(.L_x_13) ;  /* 0x0000000000480947 */ /* 0x000fea0003800000 */
[----:B--23--:R-:W-:Y:S01]  /*0ab0*/  UMOV UR4, 0x3a0 ;  /* 0x000003a000047882 */ /* 0x00cfe20000000000 */
[----:B------:R-:W-:Y:S01]  /*0ac0*/  UMOV UR6, 0x400 ;  /* 0x0000040000067882 */ /* 0x000fe20000000000 */
[----:B------:R-:W-:Y:S01]  /*0ad0*/  USEL UR4, UR4, 0x320, UP3 ;  /* 0x0000032004047887 */ /* 0x000fe20009800000 */
        /* <DEDUP_REMOVED lines=9> */
[----:B------:R-:W2:Y:S02]  /*0b70*/  FENCE.VIEW.ASYNC.S ;  /* 0x00000000000073c6 */ /* 0x000ea40000000000 */
[----:B--2---:R4:W2:Y:S08]  /*0b80*/  SYNCS.EXCH.64 URZ, [UR6+0x100], UR8 ;  /* 0x0001000806ff75b2 */ /* 0x0048b00008000100 */
[----:B------:R4:W3:Y:S01]  /*0b90*/  SYNCS.EXCH.64 URZ, [UR6+0x110], UR4 ;  /* 0x0001100406ff75b2 */ /* 0x0008e20008000100 */
[----:B------:R4:W1:Y:S01]  /*0ba0*/  SYNCS.EXCH.64 URZ, [UR6+0x108], UR8 ;  /* 0x0001080806ff75b2 */ /* 0x0008620008000100 */
[----:B------:R4:W1:Y:S02]  /*0bb0*/  SYNCS.EXCH.64 URZ, [UR6+0x118], UR4 ;  /* 0x0001180406ff75b2 */ /* 0x0008640008000100 */
[----:B----4-:R-:W-:Y:S01]  /*0bc0*/  NOP ;  /* 0x0000000000007918 */ /* 0x010fe20000000000 */
.L_x_13:
[----:B------:R-:W4:Y:S01]  /*0bd0*/  SHFL.IDX PT, R0, R77, RZ, 0x1f ;  /* 0x00001fff4d007589 */ /* 0x000f2200000e0000 */
[----:B------:R-:W-:Y:S01]  /*0be0*/  NOP ;  /* 0x0000000000007918 */ /* 0x000fe20000000000 */
[----:B----4-:R-:W-:-:S13]  /*0bf0*/  ISETP.NE.AND P0, PT, R0, 0x5, PT ;  /* 0x000000050000780c */ /* 0x010fda0003f05270 */
[----:B------:R-:W-:Y:S05]  /*0c00*/  @P0 BRA `(.L_x_14) ;  /* 0x0000000000540947 */ /* 0x000fea0003800000 */
[----:B--23--:R-:W-:Y:S01]  /*0c10*/  UMOV UR4, 0x400 ;  /* 0x0000040000047882 */ /* 0x00cfe20000000000 */
        /* <DEDUP_REMOVED lines=14> */
[----:B------:R4:W1:Y:S01]  /*0d00*/  SYNCS.EXCH.64 URZ, [UR4+0x148], UR8 ;  /* 0x0001480804ff75b2 */ /* 0x0008620008000100 */
[----:B------:R4:W1:Y:S01]  /*0d10*/  SYNCS.EXCH.64 URZ, [UR4+0x130], UR6 ;  /* 0x0001300604ff75b2 */ /* 0x0008620008000100 */
[----:B------:R4:W1:Y:S01]  /*0d20*/  SYNCS.EXCH.64 URZ, [UR4+0x150], UR8 ;  /* 0x0001500804ff75b2 */ /* 0x0008620008000100 */
[----:B------:R4:W1:Y:S01]  /*0d30*/  SYNCS.EXCH.64 URZ, [UR4+0x138], UR6 ;  /* 0x0001380604ff75b2 */ /* 0x0008620008000100 */
[----:B------:R4:W1:Y:S02]  /*0d40*/  SYNCS.EXCH.64 URZ, [UR4+0x158], UR8 ;  /* 0x0001580804ff75b2 */ /* 0x0008640008000100 */
[----:B----4-:R-:W-:Y:S01]  /*0d50*/  NOP ;  /* 0x0000000000007918 */ /* 0x010fe20000000000 */
.L_x_14:
[----:B------:R-:W4:Y:S01]  /*0d60*/  SHFL.IDX PT, R0, R77, RZ, 0x1f ;  /* 0x00001fff4d007589 */ /* 0x000f2200000e0000 */
[----:B------:R-:W-:Y:S01]  /*0d70*/  ISETP.NE.OR P1, PT, RZ, UR25, !P1 ;  /* 0x00000019ff007c0c */ /* 0x000fe2000cf25670 */
[----:B------:R-:W-:Y:S01]  /*0d80*/  NOP ;  /* 0x0000000000007918 */ /* 0x000fe20000000000 */
[----:B----4-:R-:W-:-:S13]  /*0d90*/  ISETP.NE.AND P0, PT, R0, 0x3, PT ;  /* 0x000000030000780c */ /* 0x010fda0003f05270 */
[----:B------:R-:W-:Y:S05]  /*0da0*/  @P0 BRA `(.L_x_15) ;  /* 0x0000000000340947 */ /* 0x000fea0003800000 */
[----:B--23--:R-:W-:Y:S01]  /*0db0*/  UMOV UR4, 0x400 ;  /* 0x0000040000047882 */ /* 0x00cfe20000000000 */
[----:B------:R-:W-:Y:S01]  /*0dc0*/  UMOV UR6, 0x20 ;  /* 0x0000002000067882 */ /* 0x000fe20000000000 */
[----:B------:R-:W-:Y:S02]  /*0dd0*/  ULEA UR4, UR46, UR4, 0x18 ;  /* 0x000000042e047291 */ /* 0x000fe4000f8ec0ff */
[----:B------:R-:W-:-:S04]  /*0de0*/  UIADD3 UR6, UPT, UPT, -UR6, 0x100000, URZ ;  /* 0x0010000006067890 */ /* 0x000fc8000fffe1ff */
[----:B------:R-:W-:Y:S02]  /*0df0*/  USHF.L.U32 UR7, UR6, 0xb, URZ ;  /* 0x0000000b06077899 */ /* 0x000fe400080006ff */
[----:B------:R-:W-:Y:S01]  /*0e00*/  USHF.L.U32 UR6, UR6, 0x1, URZ ;  /* 0x0000000106067899 */ /* 0x000fe200080006ff */
[----:B------:R-:W-:Y:S01]  /*0e10*/  ELECT P0, URZ, PT ;  /* 0x0000000000ff782f */ /* 0x000fe20003800000 */
[----:B------:R-:W2:Y:S10]  /*0e20*/  FENCE.VIEW.ASYNC.S ;  /* 0x00000000000073c6 */ /* 0x000eb40000000000 */
[----:B--2---:R4:W2:Y:S01]  /*0e30*/  SYNCS.EXCH.64 URZ, [UR4+0x160], UR6 ;  /* 0x0001600604ff75b2 */ /* 0x0048a20008000100 */
[----:B------:R4:W3:Y:S01]  /*0e40*/  SYNCS.EXCH.64 URZ, [UR4+0x170], UR6 ;  /* 0x0001700604ff75b2 */ /* 0x0008e20008000100 */
[----:B------:R4:W1:Y:S01]  /*0e50*/  SYNCS.EXCH.64 URZ, [UR4+0x168], UR6 ;  /* 0x0001680604ff75b2 */ /* 0x0008620008000100 */
[----:B------:R4:W1:Y:S02]  /*0e60*/  SYNCS.EXCH.64 URZ, [UR4+0x178], UR6 ;  /* 0x0001780604ff75b2 */ /* 0x0008640008000100 */
[----:B----4-:R-:W-:Y:S01]  /*0e70*/  NOP ;  /* 0x0000000000007918 */ /* 0x010fe20000000000 */
.L_x_15:
[----:B------:R-:W-:Y:S01]  /*0e80*/  VOTEU.ALL UP0, P1 ;  /* 0x0000000000ff7886 */ /* 0x000fe20000800000 */
[----:B--23--:R-:W-:Y:S01]  /*0e90*/  UMOV UR4, 0x20 ;  /* 0x0000002000047882 */ /* 0x00cfe20000000000 */
[----:B------:R-:W2:Y:S01]  /*0ea0*/  LDCU UR7, c[0x0][0x36c] ;  /* 0x00006d80ff0777ac */ /* 0x000ea20008000800 */
[----:B------:R-:W-:Y:S01]  /*0eb0*/  NOP ;  /* 0x0000000000007918 */ /* 0x000fe20000000000 */
[----:B------:R-:W-:Y:S01]  /*0ec0*/  LOP3.LUT R0, R87, 0x1f, RZ, 0xc0, !PT ;  /* 0x0000001f57007812 */ /* 0x000fe200078ec0ff */
[----:B------:R-:W-:Y:S01]  /*0ed0*/  @!UP0 UMOV UR6, 0x400 ;  /* 0x0000040000068882 */ /* 0x000fe20000000000 */
[----:B------:R-:W-:-:S04]  /*0ee0*/  @!UP0 UIADD3 UR4, UPT, UPT, -UR4, 0x100000, URZ ;  /* 0x0010000004048890 */ /* 0x000fc8000fffe1ff */
[----:B------:R-:W-:Y:S02]  /*0ef0*/  @!UP0 USHF.L.U32 UR5, UR4, 0xb, URZ ;  /* 0x0000000b04058899 */ /* 0x000fe400080006ff */
[----:B------:R-:W-:Y:S02]  /*0f00*/  @!UP0 USHF.L.U32 UR4, UR4, 0x1, URZ ;  /* 0x0000000104048899 */ /* 0x000fe400080006ff */
[----:B------:R-:W-:Y:S01]  /*0f10*/  @!UP0 ULEA UR6, UR46, UR6, 0x18 ;  /* 0x000000062e068291 */ /* 0x000fe2000f8ec0ff */
[----:B------:R-:W-:Y:S01]  /*0f20*/  VOTEU.ALL UP0, P1 ;  /* 0x0000000000ff7886 */ /* 0x000fe20000800000 */
[----:B------:R-:W-:Y:S02]  /*0f30*/  UISETP.NE.AND UP4, UPT, UR25, URZ, UPT ;  /* 0x000000ff1900728c */ /* 0x000fe4000bf85270 */
[----:B--2---:R-:W-:Y:S01]  /*0f40*/  UISETP.EQ.U32.AND UP5, UPT, UR7, 0x1, UPT ;  /* 0x000000010700788c */ /* 0x004fe2000bfa2070 */
[----:B------:R-:W2:Y:S07]  /*0f50*/  FENCE.VIEW.ASYNC.S ;  /* 0x00000000000073c6 */ /* 0x000eae0000000000 */
[----:B--2---:R2:W3:Y:S01]  /*0f60*/  @!UP0 SYNCS.EXCH.64 URZ, [UR6+0x180], UR4 ;  /* 0x0001800406ff85b2 */ /* 0x0044e20008000100 */
[----:B------:R-:W-:Y:S05]  /*0f70*/  BRA.U !UP5, `(.L_x_16) ;  /* 0x000000010d087547 */ /* 0x000fea000b800000 */
[----:B-1-3--:R-:W-:Y:S01]  /*0f80*/  UCGABAR_ARV ;  /* 0x00000000000079c7 */ /* 0x00afe20008000000 */
[----:B------:R-:W-:Y:S05]  /*0f90*/  BRA `(.L_x_17) ;  /* 0x0000000000047947 */ /* 0x000fea0003800000 */
.L_x_16:
[----:B-1-3--:R-:W-:Y:S01]  /*0fa0*/  NOP ;  /* 0x0000000000007918 */ /* 0x00afe20000000000 */
.L_x_17:
[----:B------:R-:W1:Y:S01]  /*0fb0*/  S2UR UR20, SR_CTAID.X ;  /* 0x00000000001479c3 */ /* 0x000e620000002500 */
[----:B------:R-:W-:-:S05]  /*0fc0*/  CS2R.32 R78, SR_CgaSize ;  /* 0x00000000004e7805 */ /* 0x000fca0000008a00 */
[----:B------:R-:W-:-:S05]  /*0fd0*/  IMAD R78, R78, -0xa0, RZ ;  /* 0xffffff604e4e7824 */ /* 0x000fca00078e02ff */
[----:B--2---:R-:W-:-:S14]  /*0fe0*/  R2UR UR5, R78 ;  /* 0x000000004e0572ca */ /* 0x004fdc00000e0000 */
[----:B------:R-:W2:Y:S01]  /*0ff0*/  LDCU UR5, c[0x0][UR5+0x2b0] ;  /* 0x00005600050577ac */ /* 0x000ea20008000800 */
[----:B------:R-:W-:-:S05]  /*1000*/  CS2R.32 R78, SR_CgaSize ;  /* 0x00000000004e7805 */ /* 0x000fca0000008a00 */
[----:B------:R-:W-:-:S05]  /*1010*/  IMAD R78, R78, -0xa0, RZ ;  /* 0xffffff604e4e7824 */ /* 0x000fca00078e02ff */
[----:B------:R-:W-:-:S14]  /*1020*/  R2UR UR4, R78 ;  /* 0x000000004e0472ca */ /* 0x000fdc00000e0000 */
[----:B------:R-:W3:Y:S01]  /*1030*/  LDCU UR4, c[0x0][UR4+0x2b4] ;  /* 0x00005680040477ac */ /* 0x000ee20008000800 */
[----:B------:R-:W4:Y:S01]  /*1040*/  S2UR UR7, SR_CTAID.Y ;  /* 0x00000000000779c3 */ /* 0x000f220000002600 */
[----:B------:R-:W-:-:S05]  /*1050*/  CS2R.32 R78, SR_CgaSize ;  /* 0x00000000004e7805 */ /* 0x000fca0000008a00 */
[----:B------:R-:W-:-:S05]  /*1060*/  IMAD R78, R78, -0xa0, RZ ;  /* 0xffffff604e4e7824 */ /* 0x000fca00078e02ff */
[----:B------:R-:W-:-:S14]  /*1070*/  R2UR UR8, R78 ;  /* 0x000000004e0872ca */ /* 0x000fdc00000e0000 */
[----:B------:R-:W3:Y:S01]  /*1080*/  LDCU UR8, c[0x0][UR8+0x2a0] ;  /* 0x00005400080877ac */ /* 0x000ee20008000800 */
[----:B------:R-:W3:Y:S01]  /*1090*/  LDCU UR21, c[0x0][0xb24] ;  /* 0x00016480ff1577ac */ /* 0x000ee20008000800 */
[----:B------:R-:W1:Y:S01]  /*10a0*/  S2UR UR36, SR_CTAID.Z ;  /* 0x00000000002479c3 */ /* 0x000e620000002700 */
[----:B------:R-:W-:-:S05]  /*10b0*/  CS2R.32 R78, SR_CgaSize ;  /* 0x00000000004e7805 */ /* 0x000fca0000008a00 */
[----:B------:R-:W-:-:S05]  /*10c0*/  IMAD R78, R78, -0xa0, RZ ;  /* 0xffffff604e4e7824 */ /* 0x000fca00078e02ff */
[----:B------:R-:W-:-:S14]  /*10d0*/  R2UR UR63, R78 ;  /* 0x000000004e3f72ca */ /* 0x000fdc00000e0000 */
[----:B------:R-:W3:Y:S01]  /*10e0*/  LDCU UR63, c[0x0][UR63+0x2a4] ;  /* 0x000054803f3f77ac */ /* 0x000ee20008000800 */
[----:B------:R-:W-:Y:S02]  /*10f0*/  UISETP.GT.U32.AND UP0, UPT, UR47, 0xffff, UPT ;  /* 0x0000ffff2f00788c */ /* 0x000fe4000bf04070 */
[----:B------:R-:W-:Y:S01]  /*1100*/  USHF.L.U32 UR27, UR46, 0xb, URZ ;  /* 0x0000000b2e1b7899 */ /* 0x000fe200080006ff */
[----:B-1----:R-:W-:Y:S01]  /*1110*/  I2FP.F32.U32 R3, UR20 ;  /* 0x0000001400037c45 */ /* 0x002fe20008201000 */
[----:B------:R-:W-:Y:S01]  /*1120*/  UMOV UR30, 0x5 ;  /* 0x00000005001e7882 */ /* 0x000fe20000000000 */
[----:B------:R-:W1:Y:S03]  /*1130*/  LDCU UR42, c[0x0][0xb24] ;  /* 0x00016480ff2a77ac */ /* 0x000e660008000800 */
[----:B--2---:R-:W-:Y:S01]  /*1140*/  FMUL R3, R3, UR5 ;  /* 0x0000000503037c20 */ /* 0x004fe20008400000 */
[----:B------:R-:W2:Y:S01]  /*1150*/  LDCU UR29, c[0x0][0xb30] ;  /* 0x00016600ff1d77ac */ /* 0x000ea20008000800 */
[----:B----4-:R-:W-:Y:S01]  /*1160*/  I2FP.F32.U32 R2, UR7 ;  /* 0x0000000700027c45 */ /* 0x010fe20008201000 */
[----:B------:R-:W-:-:S03]  /*1170*/  USHF.L.U32 UR45, UR20, 0x6, URZ ;  /* 0x00000006142d7899 */ /* 0x000fc600080006ff */
[----:B------:R-:W4:Y:S01]  /*1180*/  F2I.U32.TRUNC.NTZ R3, R3 ;  /* 0x0000000300037305 */ /* 0x000f22000020f000 */
[----:B------:R-:W-:Y:S01]  /*1190*/  USEL UR26, UR47, 0xffff, !UP0 ;  /* 0x0000ffff2f1a7887 */ /* 0x000fe2000c000000 */
[----:B---3--:R-:W-:Y:S01]  /*11a0*/  FMUL R2, R2, UR4 ;  /* 0x0000000402027c20 */ /* 0x008fe20008400000 */
[----:B------:R-:W-:Y:S01]  /*11b0*/  UISETP.GE.AND UP2, UPT, UR21, 0x1, UPT ;  /* 0x000000011500788c */ /* 0x000fe2000bf46270 */
[----:B------:R-:W-:-:S04]  /*11c0*/  UMOV UR24, UR7 ;  /* 0x0000000700187c82 */ /* 0x000fc80008000000 */
[----:B------:R-:W3:Y:S01]  /*11d0*/  F2I.U32.TRUNC.NTZ R2, R2 ;  /* 0x0000000200027305 */ /* 0x000ee2000020f000 */
[----:B----4-:R-:W-:Y:S02]  /*11e0*/  R2UR UR4, R3 ;  /* 0x00000000030472ca */ /* 0x010fe400000e0000 */
[----:B------:R-:W-:Y:S02]  /*11f0*/  PRMT R3, RZ, 0x7610, R3 ;  /* 0x00007610ff037816 */ /* 0x000fe40000000003 */
[----:B---3--:R-:W-:Y:S02]  /*1200*/  R2UR UR6, R2 ;  /* 0x00000000020672ca */ /* 0x008fe400000e0000 */
[----:B------:R-:W-:-:S07]  /*1210*/  PRMT R2, RZ, 0x7610, R2 ;  /* 0x00007610ff027816 */ /* 0x000fce0000000002 */
[----:B------:R-:W-:-:S04]  /*1220*/  UIADD3 UR5, UPT, UPT, -UR4, URZ, URZ ;  /* 0x000000ff04057290 */ /* 0x000fc8000fffe1ff */
[----:B------:R-:W-:Y:S02]  /*1230*/  UIMAD UR5, UR8, UR5, UR20 ;  /* 0x00000005080572a4 */ /* 0x000fe4000f8e0214 */
[----:B------:R-:W-:-:S04]  /*1240*/  UIADD3 UR4, UPT, UPT, -UR6, URZ, URZ ;  /* 0x000000ff06047290 */ /* 0x000fc8000fffe1ff */
[----:B------:R-:W-:Y:S01]  /*1250*/  IMAD.U32 R78, RZ, RZ, UR5 ;  /* 0x00000005ff4e7e24 */ /* 0x000fe2000f8e00ff */
[----:B------:R-:W-:Y:S01]  /*1260*/  UIMAD UR63, UR63, UR4, UR7 ;  /* 0x000000043f3f72a4 */ /* 0x000fe2000f8e0207 */
[----:B-12---:R-:W-:Y:S11]  /*1270*/  BRA.U UP4, `(.L_x_18) ;  /* 0x0000000104407547 */ /* 0x006ff6000b800000 */
[----:B------:R-:W-:-:S13]  /*1280*/  R2UR UR4, R78 ;  /* 0x000000004e0472ca */ /* 0x000fda00000e0000 */
[----:B------:R-:W-:Y:S02]  /*1290*/  UISETP.GT.U32.AND UP0, UPT, UR4, 0x1, UPT ;  /* 0x000000010400788c */ /* 0x000fe4000bf04070 */
[----:B------:R-:W-:Y:S02]  /*12a0*/  ULOP3.LUT UR4, UR4, 0xfffffffe, URZ, 0xc0, !UPT ;  /* 0xfffffffe04047892 */ /* 0x000fe4000f8ec0ff */
[----:B------:R-:W-:Y:S02]  /*12b0*/  UISETP.NE.AND UP1, UPT, UR63, URZ, UP0 ;  /* 0x000000ff3f00728c */ /* 0x000fe40008725270 */
[----:B------:R-:W-:Y:S02]  /*12c0*/  UISETP.NE.AND UP0, UPT, UR63, 0x1, UP0 ;  /* 0x000000013f00788c */ /* 0x000fe40008705270 */
[----:B------:R-:W-:Y:S02]  /*12d0*/  USEL UR7, URZ, 0x1, UP1 ;  /* 0x00000001ff077887 */ /* 0x000fe40008800000 */
[----:B------:R-:W-:-:S02]  /*12e0*/  USEL UR6, URZ, 0x4, UP0 ;  /* 0x00000004ff067887 */ /* 0x000fc40008000000 */
[----:B------:R-:W-:Y:S02]  /*12f0*/  USEL UR5, URZ, 0x2, UP1 ;  /* 0x00000002ff057887 */ /* 0x000fe40008800000 */
[----:B------:R-:W-:Y:S02]  /*1300*/  ULEA UR4, UR63, UR4, 0x1 ;  /* 0x000000043f047291 */ /* 0x000fe4000f8e08ff */
[----:B------:R-:W-:Y:S02]  /*1310*/  USEL UR8, URZ, 0x8, UP0 ;  /* 0x00000008ff087887 */ /* 0x000fe40008000000 */
[----:B------:R-:W-:-:S03]  /*1320*/  UIADD3 UR5, UPT, UPT, UR5, UR6, UR7 ;  /* 0x0000000605057290 */ /* 0x000fc6000fffe007 */
[----:B------:R-:W-:Y:S01]  /*1330*/  UMOV UR6, 0x3 ;  /* 0x0000000300067882 */ /* 0x000fe20000000000 */
[----:B------:R-:W-:Y:S02]  /*1340*/  UIADD3 UR5, UPT, UPT, UR5, UR8, URZ ;  /* 0x0000000805057290 */ /* 0x000fe4000fffe0ff */
[----:B------:R-:W-:-:S04]  /*1350*/  USHF.L.U32 UR4, UR6, UR4, URZ ;  /* 0x0000000406047299 */ /* 0x000fc800080006ff */
[----:B------:R-:W-:Y:S02]  /*1360*/  MOV R3, UR5 ;  /* 0x0000000500037c02 */ /* 0x000fe40008000f00 */
[----:B------:R-:W-:Y:S02]  /*1370*/  IMAD.U32 R2, RZ, RZ, UR4 ;  /* 0x00000004ff027e24 */ /* 0x000fe4000f8e00ff */
.L_x_18:
[----:B------:R-:W-:Y:S05]  /*1380*/  BRA.U !UP2, `(.L_x_19) ;  /* 0x000000010ad47547 */ /* 0x000fea000b800000 */
[----:B------:R-:W1:Y:S01]  /*1390*/  LDCU.128 UR12, c[0x0][0xb10] ;  /* 0x00016200ff0c77ac */ /* 0x000e620008000c00 */
[----:B------:R-:W2:Y:S01]  /*13a0*/  LDCU UR6, c[0x0][0x370] ;  /* 0x00006e00ff0677ac */ /* 0x000ea20008000800 */
[----:B------:R-:W3:Y:S01]  /*13b0*/  LDCU UR5, c[0x0][0x374] ;  /* 0x00006e80ff0577ac */ /* 0x000ee20008000800 */
[----:B------:R-:W4:Y:S01]  /*13c0*/  LDCU UR28, c[0x0][0xb0c] ;  /* 0x00016180ff1c77ac */ /* 0x000f220008000800 */
[----:B------:R-:W4:Y:S01]  /*13d0*/  LDCU UR4, c[0x0][0xb20] ;  /* 0x00016400ff0477ac */ /* 0x000f220008000800 */
[----:B------:R-:W4:Y:S01]  /*13e0*/  LDCU.64 UR8, c[0x0][0xb28] ;  /* 0x00016500ff0877ac */ /* 0x000f220008000a00 */
[----:B-1----:R-:W-:Y:S02]  /*13f0*/  UISETP.NE.AND UP0, UPT, UR14, 0x1, UPT ;  /* 0x000000010e00788c */ /* 0x002fe4000bf05270 */
[----:B---3--:R-:W-:Y:S02]  /*1400*/  UIMAD.WIDE.U32 UR10, UR5, UR15, URZ ;  /* 0x0000000f050a72a5 */ /* 0x008fe4000f8e00ff */
[----:B--2---:R-:W-:-:S02]  /*1410*/  UIMAD.WIDE.U32 UR18, UR6, UR12, URZ ;  /* 0x0000000c061272a5 */ /* 0x004fc4000f8e00ff */
[----:B----4-:R-:W-:Y:S02]  /*1420*/  UISETP.NE.AND UP1, UPT, UR28, 0x1, UPT ;  /* 0x000000011c00788c */ /* 0x010fe4000bf25270 */
[----:B------:R-:W-:Y:S01]  /*1430*/  UISETP.NE.AND UP2, UPT, UR21, 0x1, UPT ;  /* 0x000000011500788c */ /* 0x000fe2000bf45270 */
[----:B------:R-:W-:Y:S02]  /*1440*/  UMOV UR10, UR11 ;  /* 0x0000000b000a7c82 */ /* 0x000fe40008000000 */
[----:B------:R-:W-:Y:S01]  /*1450*/  UMOV UR18, UR19 ;  /* 0x0000001300127c82 */ /* 0x000fe20008000000 */
[----:B------:R-:W-:Y:S02]  /*1460*/  @UP0 USHF.R.U32.HI UR5, URZ, UR4, UR10 ;  /* 0x00000004ff050299 */ /* 0x000fe4000801160a */
[----:B------:R-:W-:Y:S02]  /*1470*/  UIMAD.WIDE.U32 UR22, UR24, UR15, URZ ;  /* 0x0000000f181672a5 */ /* 0x000fe4000f8e00ff */
[----:B------:R-:W-:-:S02]  /*1480*/  UIMAD.WIDE.U32 UR10, UR5, UR8, URZ ;  /* 0x00000008050a72a5 */ /* 0x000fc4000f8e00ff */
[----:B------:R-:W-:Y:S02]  /*1490*/  @UP1 USHF.R.U32.HI UR6, URZ, UR13, UR18 ;  /* 0x0000000dff061299 */ /* 0x000fe40008011612 */
[----:B------:R-:W-:Y:S02]  /*14a0*/  UIMAD.WIDE.U32 UR16, UR20, UR12, URZ ;  /* 0x0000000c141072a5 */ /* 0x000fe4000f8e00ff */
[----:B------:R-:W-:Y:S01]  /*14b0*/  UIMAD.WIDE.U32 UR18, UR6, UR8, URZ ;  /* 0x00000008061272a5 */ /* 0x000fe2000f8e00ff */
[----:B------:R-:W-:Y:S01]  /*14c0*/  UMOV UR22, UR23 ;  /* 0x0000001700167c82 */ /* 0x000fe20008000000 */
[----:B------:R-:W-:Y:S01]  /*14d0*/  UMOV UR10, UR11 ;  /* 0x0000000b000a7c82 */ /* 0x000fe20008000000 */
[----:B------:R-:W-:Y:S02]  /*14e0*/  USHF.R.U32.HI UR22, URZ, UR4, UR22 ;  /* 0x00000004ff167299 */ /* 0x000fe40008011616 */
[----:B------:R-:W-:Y:S02]  /*14f0*/  @UP2 USHF.R.U32.HI UR5, URZ, UR9, UR10 ;  /* 0x00000009ff052299 */ /* 0x000fe4000801160a */
[----:B------:R-:W-:Y:S01]  /*1500*/  UMOV UR7, UR19 ;  /* 0x0000001300077c82 */ /* 0x000fe20008000000 */
[----:B------:R-:W-:Y:S01]  /*1510*/  UMOV UR16, UR17 ;  /* 0x0000001100107c82 */ /* 0x000fe20008000000 */
[----:B------:R-:W-:-:S02]  /*1520*/  @UP2 USHF.R.U32.HI UR6, URZ, UR9, UR7 ;  /* 0x00000009ff062299 */ /* 0x000fc40008011607 */
[----:B------:R-:W-:Y:S02]  /*1530*/  USHF.R.U32.HI UR13, URZ, UR13, UR16 ;  /* 0x0000000dff0d7299 */ /* 0x000fe40008011610 */
[----:B------:R-:W-:Y:S02]  /*1540*/  USEL UR4, UR24, UR22, !UP0 ;  /* 0x0000001618047287 */ /* 0x000fe4000c000000 */
[----:B------:R-:W-:Y:S02]  /*1550*/  UIMAD UR7, UR5, UR21, URZ ;  /* 0x00000015050772a4 */ /* 0x000fe4000f8e02ff */
[----:B------:R-:W-:Y:S02]  /*1560*/  USEL UR5, UR20, UR13, !UP1 ;  /* 0x0000000d14057287 */ /* 0x000fe4000c800000 */
[----:B------:R-:W-:Y:S02]  /*1570*/  UIMAD UR12, UR6, UR21, URZ ;  /* 0x00000015060c72a4 */ /* 0x000fe4000f8e02ff */
[----:B------:R-:W-:-:S02]  /*1580*/  UISETP.GE.AND UP0, UPT, UR4, UR7, UPT ;  /* 0x000000070400728c */ /* 0x000fc4000bf06270 */
[----:B------:R-:W-:Y:S02]  /*1590*/  UIMAD.WIDE.U32 UR10, UR4, UR8, URZ ;  /* 0x00000008040a72a5 */ /* 0x000fe4000f8e00ff */
[----:B------:R-:W-:Y:S02]  /*15a0*/  UISETP.GE.OR UP0, UPT, UR5, UR12, UP0 ;  /* 0x0000000c0500728c */ /* 0x000fe40008706670 */
[----:B------:R-:W-:Y:S02]  /*15b0*/  UIMAD.WIDE.U32 UR12, UR5, UR8, URZ ;  /* 0x00000008050c72a5 */ /* 0x000fe4000f8e00ff */
[----:B------:R-:W-:Y:S01]  /*15c0*/  UIADD3 UR10, UPT, UPT, -UR4, URZ, URZ ;  /* 0x000000ff040a7290 */ /* 0x000fe2000fffe1ff */
[----:B------:R-:W-:Y:S01]  /*15d0*/  UMOV UR8, UR11 ;  /* 0x0000000b00087c82 */ /* 0x000fe20008000000 */
[----:B------:R-:W-:Y:S02]  /*15e0*/  UIADD3 UR11, UPT, UPT, -UR5, URZ, URZ ;  /* 0x000000ff050b7290 */ /* 0x000fe4000fffe1ff */
[----:B------:R-:W-:-:S03]  /*15f0*/  USHF.R.U32.HI UR8, URZ, UR9, UR8 ;  /* 0x00000009ff087299 */ /* 0x000fc60008011608 */
[----:B------:R-:W-:Y:S01]  /*1600*/  @!UP0 UMOV UR7, UR13 ;  /* 0x0000000d00078c82 */ /* 0x000fe20008000000 */
[----:B------:R-:W-:Y:S02]  /*1610*/  UIMAD UR24, UR14, UR10, UR24 ;  /* 0x0000000a0e1872a4 */ /* 0x000fe4000f8e0218 */
[----:B------:R-:W-:Y:S02]  /*1620*/  USEL UR8, UR4, UR8, !UP2 ;  /* 0x0000000804087287 */ /* 0x000fe4000d000000 */
[----:B------:R-:W-:Y:S02]  /*1630*/  @!UP0 USHF.R.U32.HI UR7, URZ, UR9, UR7 ;  /* 0x00000009ff078299 */ /* 0x000fe40008011607 */
[----:B------:R-:W-:Y:S02]  /*1640*/  UIADD3 UR9, UPT, UPT, -UR8, URZ, URZ ;  /* 0x000000ff08097290 */ /* 0x000fe4000fffe1ff */
[----:B------:R-:W-:Y:S02]  /*1650*/  @!UP0 USEL UR7, UR5, UR7, !UP2 ;  /* 0x0000000705078287 */ /* 0x000fe4000d000000 */
[----:B------:R-:W-:-:S02]  /*1660*/  UIMAD UR9, UR21, UR9, UR4 ;  /* 0x00000009150972a4 */ /* 0x000fc4000f8e0204 */
[----:B------:R-:W-:Y:S02]  /*1670*/  @!UP0 UIADD3 UR8, UPT, UPT, UR8, -UR7, URZ ;  /* 0x8000000708088290 */ /* 0x000fe4000fffe0ff */
[----:B------:R-:W-:Y:S02]  /*1680*/  @!UP0 UIMAD UR6, UR9, UR6, UR7 ;  /* 0x00000006090682a4 */ /* 0x000fe4000f8e0207 */
[----:B------:R-:W-:Y:S02]  /*1690*/  @!UP0 UIMAD UR4, UR8, UR21, UR5 ;  /* 0x00000015080482a4 */ /* 0x000fe4000f8e0205 */
[----:B------:R-:W-:Y:S02]  /*16a0*/  UIMAD UR20, UR28, UR11, UR20 ;  /* 0x0000000b1c1472a4 */ /* 0x000fe4000f8e0214 */
[----:B------:R-:W-:Y:S01]  /*16b0*/  UIMAD UR24, UR4, UR14, UR24 ;  /* 0x0000000e041872a4 */ /* 0x000fe2000f8e0218 */
[----:B------:R-:W-:Y:S02]  /*16c0*/  @!UP0 UMOV UR5, UR6 ;  /* 0x0000000600058c82 */ /* 0x000fe40008000000 */
[----:B------:R-:W-:-:S12]  /*16d0*/  UIMAD UR20, UR5, UR28, UR20 ;  /* 0x0000001c051472a4 */ /* 0x000fd8000f8e0214 */
.L_x_19:
[----:B------:R-:W-:Y:S02]  /*16e0*/  UISETP.NE.AND UP1, UPT, UR29, 0x1, UPT ;  /* 0x000000011d00788c */ /* 0x000fe4000bf25270 */
[----:B------:R-:W-:Y:S02]  /*16f0*/  ULOP3.LUT UR21, UR26, 0xffff, URZ, 0xc0, !UPT ;  /* 0x0000ffff1a157892 */ /* 0x000fe4000f8ec0ff */
[----:B------:R-:W-:Y:S02]  /*1700*/  UISETP.NE.AND UP0, UPT, UR25, 0x2, UPT ;  /* 0x000000021900788c */ /* 0x000fe4000bf05270 */
[----:B------:R-:W-:Y:S02]  /*1710*/  ULOP3.LUT UR22, UR27, 0x1000, URZ, 0xc0, !UPT ;  /* 0x000010001b167892 */ /* 0x000fe4000f8ec0ff */
[----:B------:R-:W-:Y:S02]  /*1720*/  ULOP3.LUT UR45, UR45, 0x40, URZ, 0xc0, !UPT ;  /* 0x000000402d2d7892 */ /* 0x000fe4000f8ec0ff */
[----:B------:R-:W-:Y:S01]  /*1730*/  USHF.L.U32 UR21, UR30, UR21, URZ ;  /* 0x000000151e157299 */ /* 0x000fe200080006ff */
[----:B------:R-:W-:Y:S11]  /*1740*/  BRA.U UP1, `(.L_x_20) ;  /* 0x0000000101447547 */ /* 0x000ff6000b800000 */
[----:B------:R-:W1:Y:S01]  /*1750*/  LDCU.128 UR8, c[0x0][0xb10] ;  /* 0x00016200ff0877ac */ /* 0x000e620008000c00 */
[----:B------:R-:W2:Y:S01]  /*1760*/  LDCU UR12, c[0x0][0xb0c] ;  /* 0x00016180ff0c77ac */ /* 0x000ea20008000800 */
[----:B------:R-:W3:Y:S01]  /*1770*/  LDCU UR13, c[0x0][0xb20] ;  /* 0x00016400ff0d77ac */ /* 0x000ee20008000800 */
[----:B-1----:R-:W-:Y:S02]  /*1780*/  UIMAD.WIDE.U32 UR6, UR20, UR8, URZ ;  /* 0x00000008140672a5 */ /* 0x002fe4000f8e00ff */
[----:B------:R-:W-:Y:S02]  /*1790*/  UIMAD.WIDE.U32 UR4, UR24, UR11, URZ ;  /* 0x0000000b180472a5 */ /* 0x000fe4000f8e00ff */
[----:B--2---:R-:W-:Y:S02]  /*17a0*/  UISETP.NE.AND UP2, UPT, UR12, 0x1, UPT ;  /* 0x000000010c00788c */ /* 0x004fe4000bf45270 */
[----:B------:R-:W-:Y:S01]  /*17b0*/  UISETP.NE.AND UP1, UPT, UR10, 0x1, UPT ;  /* 0x000000010a00788c */ /* 0x000fe2000bf25270 */
[----:B------:R-:W-:-:S02]  /*17c0*/  UMOV UR6, UR7 ;  /* 0x0000000700067c82 */ /* 0x000fc40008000000 */
[----:B------:R-:W-:Y:S01]  /*17d0*/  UMOV UR4, UR5 ;  /* 0x0000000500047c82 */ /* 0x000fe20008000000 */
[----:B------:R-:W-:Y:S02]  /*17e0*/  USHF.R.U32.HI UR6, URZ, UR9, UR6 ;  /* 0x00000009ff067299 */ /* 0x000fe40008011606 */
[----:B---3--:R-:W-:Y:S02]  /*17f0*/  USHF.R.U32.HI UR4, URZ, UR13, UR4 ;  /* 0x0000000dff047299 */ /* 0x008fe40008011604 */
[----:B------:R-:W-:Y:S02]  /*1800*/  USEL UR5, UR20, UR6, !UP2 ;  /* 0x0000000614057287 */ /* 0x000fe4000d000000 */
[----:B------:R-:W-:-:S04]  /*1810*/  USEL UR4, UR24, UR4, !UP1 ;  /* 0x0000000418047287 */ /* 0x000fc8000c800000 */
[----:B------:R-:W-:Y:S02]  /*1820*/  UIADD3 UR6, UPT, UPT, UR5, -UR4, URZ ;  /* 0x8000000405067290 */ /* 0x000fe4000fffe0ff */
[----:B------:R-:W-:Y:S02]  /*1830*/  UIADD3 UR4, UPT, UPT, -UR5, UR4, URZ ;  /* 0x0000000405047290 */ /* 0x000fe4000fffe1ff */
[----:B------:R-:W-:Y:S02]  /*1840*/  UIMAD UR24, UR6, UR10, UR24 ;  /* 0x0000000a061872a4 */ /* 0x000fe4000f8e0218 */
[----:B------:R-:W-:-:S12]  /*1850*/  UIMAD UR20, UR4, UR12, UR20 ;  /* 0x0000000c041472a4 */ /* 0x000fd8000f8e0214 */
.L_x_20:
[----:B------:R-:W-:Y:S05]  /*1860*/  BRA.U !UP5, `(.L_x_21) ;  /* 0x000000010d0c7547 */ /* 0x000fea000b800000 */
[----:B------:R-:W-:Y:S01]  /*1870*/  UCGABAR_WAIT ;  /* 0x0000000000007dc7 */ /* 0x000fe20008000000 */
[----:B------:R-:W-:Y:S01]  /*1880*/  CCTL.IVALL ;  /* 0x00000000ff00798f */ /* 0x000fe20002000000 */
[----:B------:R-:W-:Y:S05]  /*1890*/  BRA `(.L_x_22) ;  /* 0x0000000000047947 */ /* 0x000fea0003800000 */
.L_x_21:
[----:B------:R-:W-:Y:S06]  /*18a0*/  BAR.SYNC.DEFER_BLOCKING 0x0 ;  /* 0x0000000000007b1d */ /* 0x000fec0000010000 */
.L_x_22:
[----:B------:R-:W-:Y:S05]  /*18b0*/  BRA.U UP0, `(.L_x_23) ;  /* 0x0000001900207547 */ /* 0x000fea000b800000 */
[----:B------:R-:W1:Y:S01]  /*18c0*/  LDCU UR6, c[0x0][0x38c] ;  /* 0x00007180ff0677ac */ /* 0x000e620008000800 */
[----:B------:R-:W-:Y:S01]  /*18d0*/  PLOP3.LUT P1, PT, PT, PT, UP3, 0x80, 0x8 ;  /* 0x000000000008781c */ /* 0x000fe20003f2f038 */
[----:B------:R-:W-:Y:S01]  /*18e0*/  IMAD.MOV.U32 R12, RZ, RZ, 0x1 ;  /* 0x00000001ff0c7424 */ /* 0x000fe200078e00ff */
[----:B------:R-:W-:Y:S02]  /*18f0*/  ISETP.NE.AND P2, PT, R0, RZ, P3 ;  /* 0x000000ff0000720c */ /* 0x000fe40001f45270 */
[----:B------:R-:W-:Y:S02]  /*1900*/  CS2R R10, SRZ ;  /* 0x00000000000a7805 */ /* 0x000fe4000001ff00 */
[----:B------:R-:W-:Y:S01]  /*1910*/  PLOP3.LUT P1, PT, P1, PT, PT, 0x8, 0x80 ;  /* 0x000000000080781c */ /* 0x000fe20000f2e170 */
[----:B------:R-:W-:Y:S01]  /*1920*/  IMAD.MOV.U32 R9, RZ, RZ, RZ ;  /* 0x000000ffff097224 */ /* 0x000fe200078e00ff */
[----:B------:R-:W2:Y:S01]  /*1930*/  LDCU UR38, c[0x0][0x370] ;  /* 0x00006e00ff2677ac */ /* 0x000ea20008000800 */
[----:B------:R-:W-:Y:S01]  /*1940*/  IMAD.MOV.U32 R8, RZ, RZ, 0x1 ;  /* 0x00000001ff087424 */ /* 0x000fe200078e00ff */
[----:B------:R-:W3:Y:S01]  /*1950*/  LDCU.64 UR26, c[0x0][0x348] ;  /* 0x00006900ff1a77ac */ /* 0x000ee20008000a00 */
[----:B------:R-:W-:Y:S01]  /*1960*/  ULEA.HI UR43, UR22, UR45, URZ, 0x19 ;  /* 0x0000002d162b7291 */ /* 0x000fe2000f8fc8ff */
[----:B------:R-:W4:Y:S01]  /*1970*/  LDCU UR37, c[0x0][0x374] ;  /* 0x00006e80ff2577ac */ /* 0x000f220008000800 */
[----:B-1----:R-:W-:-:S02]  /*1980*/  UIADD3 UR5, UPT, UPT, UR6, 0x7f, URZ ;  /* 0x0000007f06057890 */ /* 0x002fc4000fffe0ff */
[----:B------:R-:W-:Y:S02]  /*1990*/  UIADD3 UR47, UPT, UPT, UR6, 0xfe, URZ ;  /* 0x000000fe062f7890 */ /* 0x000fe4000fffe0ff */
[----:B------:R-:W-:Y:S01]  /*19a0*/  USHF.R.S32.HI UR4, URZ, 0x1f, UR5 ;  /* 0x0000001fff047899 */ /* 0x000fe20008011405 */
[----:B------:R-:W-:-:S03]  /*19b0*/  UMOV UR7, URZ ;  /* 0x000000ff00077c82 */ /* 0x000fc60008000000 */
[----:B------:R-:W-:Y:S02]  /*19c0*/  ULEA.HI UR4, UR4, UR5, URZ, 0x7 ;  /* 0x0000000504047291 */ /* 0x000fe4000f8f38ff */
[----:B------:R-:W-:Y:S02]  /*19d0*/  UIADD3 UR5, UPT, UPT, UR6, -0x1, URZ ;  /* 0xffffffff06057890 */ /* 0x000fe4000fffe0ff */
[----:B------:R-:W-:Y:S02]  /*19e0*/  USHF.R.S32.HI UR40, URZ, 0x7, UR4 ;  /* 0x00000007ff287899 */ /* 0x000fe40008011404 */
[----:B------:R-:W-:Y:S02]  /*19f0*/  UISETP.GE.U32.AND UP1, UPT, UR5, -0xff, UPT ;  /* 0xffffff010500788c */ /* 0x000fe4000bf26070 */
[----:B------:R-:W-:-:S04]  /*1a00*/  UISETP.LT.U32.AND UP0, UPT, UR40, 0xd, UPT ;  /* 0x0000000d2800788c */ /* 0x000fc8000bf01070 */
[----:B------:R-:W-:Y:S02]  /*1a10*/  USEL UR39, UR40, 0xd, UP0 ;  /* 0x0000000d28277887 */ /* 0x000fe40008000000 */
[----:B------:R-:W-:Y:S02]  /*1a20*/  UISETP.NE.AND UP0, UPT, UR25, URZ, UPT ;  /* 0x000000ff1900728c */ /* 0x000fe4000bf05270 */
[----:B------:R-:W-:Y:S02]  /*1a30*/  UIADD3 UR4, UPT, UPT, UR39, -0x1, URZ ;  /* 0xffffffff27047890 */ /* 0x000fe4000fffe0ff */
[----:B------:R-:W-:Y:S02]  /*1a40*/  @UP1 UIADD3 UR4, UPT, UPT, UR39, URZ, URZ ;  /* 0x000000ff27041290 */ /* 0x000fe4000fffe0ff */
[----:B------:R-:W-:Y:S02]  /*1a50*/  USEL UR23, UR41, 0x2, UP0 ;  /* 0x0000000229177887 */ /* 0x000fe40008000000 */
[----:B------:R-:W-:-:S02]  /*1a60*/  UIADD3 UR44, UPT, UPT, UR40, -UR39, URZ ;  /* 0x80000027282c7290 */ /* 0x000fc4000fffe0ff */
[----:B------:R-:W-:Y:S02]  /*1a70*/  UIADD3 UR25, UPT, UPT, UR4, 0x1, URZ ;  /* 0x0000000104197890 */ /* 0x000fe4000fffe0ff */
[----:B--234-:R-:W-:-:S12]  /*1a80*/  UIADD3 UR41, UPT, UPT, -UR4, URZ, URZ ;  /* 0x000000ff04297290 */ /* 0x01cfd8000fffe1ff */
.L_x_43:
[----:B------:R-:W-:Y:S01]  /*1a90*/  UISETP.NE.AND UP0, UPT, UR46, URZ, UPT ;  /* 0x000000ff2e00728c */ /* 0x000fe2000bf05270 */
[----:B------:R-:W1:Y:S08]  /*1aa0*/  S2UR UR46, SR_CgaCtaId ;  /* 0x00000000002e79c3 */ /* 0x000e700000008800 */
[----:B------:R-:W-:Y:S05]  /*1ab0*/  BRA.U UP0, `(.L_x_24) ;  /* 0x0000000100347547 */ /* 0x000fea000b800000 */
[----:B------:R-:W2:Y:S01]  /*1ac0*/  S2R R0, SR_CgaCtaId ;  /* 0x0000000000007919 */ /* 0x000ea20000008800 */
[----:B------:R-:W-:-:S04]  /*1ad0*/  MOV R2, 0x400 ;  /* 0x0000040000027802 */ /* 0x000fc80000000f00 */
[----:B--2---:R-:W-:Y:S02]  /*1ae0*/  LEA R0, R0, R2, 0x18 ;  /* 0x0000000200007211 */ /* 0x004fe400078ec0ff */
[----:B------:R-:W-:-:S03]  /*1af0*/  SHF.L.U32 R2, R8, 0x1f, RZ ;  /* 0x0000001f08027819 */ /* 0x000fc600000006ff */
[----:B------:R-:W-:-:S04]  /*1b00*/  IMAD R0, R9, 0x8, R0 ;  /* 0x0000000809007824 */ /* 0x000fc800078e0200 */
[----:B------:R-:W2:Y:S02]  /*1b10*/  SYNCS.PHASECHK.TRANS64.TRYWAIT P0, [R0+URZ+0x170], R2 ;  /* 0x00017002000075a7 */ /* 0x000ea400080011ff */
[----:B--2---:R-:W-:Y:S05]  /*1b20*/  @!P0 BRA `(.L_x_25) ;  /* 0x0000006800b88947 */ /* 0x004fea0003800000 */
.L_x_133:
[----:B------:R-:W-:Y:S01]  /*1b30*/  VIADD R9, R9, 0x1 ;  /* 0x0000000109097836 */ /* 0x000fe20000000000 */
[----:B------:R2:W-:Y:S04]  /*1b40*/  SYNCS.ARRIVE.TRANS64.A1T0 RZ, [R0+URZ+0x160], RZ ;  /* 0x000160ff00ff79a7 */ /* 0x0005e800081000ff */
[----:B------:R-:W-:-:S04]  /*1b50*/  ISETP.NE.AND P0, PT, R9, 0x2, PT ;  /* 0x000000020900780c */ /* 0x000fc80003f05270 */
[----:B------:R-:W-:Y:S02]  /*1b60*/  SEL R9, R9, RZ, P0 ;  /* 0x000000ff09097207 */ /* 0x000fe40000000000 */
[----:B--2---:R-:W-:-:S04]  /*1b70*/  SEL R0, RZ, 0x1, P0 ;  /* 0x00000001ff007807 */ /* 0x004fc80000000000 */
[----:B------:R-:W-:-:S07]  /*1b80*/  LOP3.LUT R8, R8, R0, RZ, 0x3c, !PT ;  /* 0x0000000008087212 */ /* 0x000fce00078e3cff */
.L_x_24:
[----:B------:R-:W-:Y:S01]  /*1b90*/  UMOV UR6, 0x400 ;  /* 0x0000040000067882 */ /* 0x000fe20000000000 */
[----:B------:R-:W-:Y:S01]  /*1ba0*/  SHF.L.U32 R0, R12, 0x1f, RZ ;  /* 0x0000001f0c007819 */ /* 0x000fe200000006ff */
[----:B-1----:R-:W-:Y:S02]  /*1bb0*/  ULEA UR6, UR46, UR6, 0x18 ;  /* 0x000000062e067291 */ /* 0x002fe4000f8ec0ff */
[----:B------:R-:W-:Y:S02]  /*1bc0*/  UISETP.GE.U32.AND UP0, UPT, UR47, 0xff, UPT ;  /* 0x000000ff2f00788c */ /* 0x000fe4000bf06070 */
[----:B------:R-:W-:Y:S02]  /*1bd0*/  ULEA UR4, UR7, UR6, 0x3 ;  /* 0x0000000607047291 */ /* 0x000fe4000f8e18ff */
[----:B------:R-:W-:Y:S01]  /*1be0*/  ULEA UR11, UR24, UR45, 0x7 ;  /* 0x0000002d180b7291 */ /* 0x000fe2000f8e38ff */
[----:B------:R-:W-:-:S06]  /*1bf0*/  UMOV UR13, URZ ;  /* 0x000000ff000d7c82 */ /* 0x000fcc0008000000 */
[----:B------:R1:W2:Y:S01]  /*1c00*/  SYNCS.PHASECHK.TRANS64.TRYWAIT P0, [UR4+0x68], R0 ;  /* 0x00006800ff0075a7 */ /* 0x0002a20008001104 */
[----:B------:R-:W-:-:S04]  /*1c10*/  ULEA.HI UR4, UR20, UR20, URZ, 0x1 ;  /* 0x0000001414047291 */ /* 0x000fc8000f8f08ff */
[----:B------:R-:W-:-:S04]  /*1c20*/  USHF.L.U32 UR4, UR4, 0x6, URZ ;  /* 0x0000000604047899 */ /* 0x000fc800080006ff */
[----:B------:R-:W-:-:S04]  /*1c30*/  ULOP3.LUT UR35, UR4, 0xffffff80, URZ, 0xc0, !UPT ;  /* 0xffffff8004237892 */ /* 0x000fc8000f8ec0ff */
[----:B------:R-:W-:Y:S01]  /*1c40*/  UIADD3 UR35, UPT, UPT, UR43, UR35, URZ ;  /* 0x000000232b237290 */ /* 0x000fe2000fffe0ff */
[----:B------:R-:W-:Y:S11]  /*1c50*/  BRA.U !UP0, `(.L_x_26) ;  /* 0x0000000108c47547 */ /* 0x000ff6000b800000 */
[----:B------:R-:W-:Y:S01]  /*1c60*/  UMOV UR16, UR41 ;  /* 0x0000002900107c82 */ /* 0x000fe20008000000 */
[----:B------:R-:W-:Y:S01]  /*1c70*/  UMOV UR4, UR7 ;  /* 0x0000000700047c82 */ /* 0x000fe20008000000 */
[----:B------:R-:W-:-:S05]  /*1c80*/  UMOV UR34, URZ ;  /* 0x000000ff00227c82 */ /* 0x000fca0008000000 */
.L_x_32:
[----:B------:R-:W-:Y:S01]  /*1c90*/  ULEA UR33, UR4, UR6, 0x3 ;  /* 0x0000000604217291 */ /* 0x000fe2000f8e18ff */
[----:B------:R-:W-:Y:S01]  /*1ca0*/  @P3 MOV R2, 0x8000 ;  /* 0x0000800000023802 */ /* 0x000fe20000000f00 */
[----:B--234-:R-:W-:Y:S10]  /*1cb0*/  @P0 BRA `(.L_x_27) ;  /* 0x00000000000c0947 */ /* 0x01cff40003800000 */
[----:B------:R-:W-:-:S04]  /*1cc0*/  SHF.L.U32 R3, R12, 0x1f, RZ ;  /* 0x0000001f0c037819 */ /* 0x000fc800000006ff */
[----:B------:R-:W2:Y:S02]  /*1cd0*/  SYNCS.PHASECHK.TRANS64.TRYWAIT P0, [UR33+0x68], R3 ;  /* 0x00006803ff0075a7 */ /* 0x000ea40008001121 */
[----:B--2---:R-:W-:Y:S05]  /*1ce0*/  @!P0 BRA `(.L_x_28) ;  /* 0x00000068005c8947 */ /* 0x004fea0003800000 */
.L_x_27:
[----:B------:R2:W-:Y:S01]  /*1cf0*/  @P3 SYNCS.ARRIVE.TRANS64 RZ, [UR33], R2 ;  /* 0x00000002ffff39a7 */ /* 0x0005e20008000021 */
[----:B------:R-:W-:Y:S02]  /*1d00*/  ULOP3.LUT UR5, UR23, 0x2, URZ, 0xfc, !UPT ;  /* 0x0000000217057892 */ /* 0x000fe4000f8efcff */
[----:B------:R-:W-:Y:S02]  /*1d10*/  UIADD3 UR16, UPT, UPT, UR16, 0x1, URZ ;  /* 0x0000000110107890 */ /* 0x000fe4000fffe0ff */
[----:B------:R-:W-:Y:S02]  /*1d20*/  UISETP.NE.AND UP0, UPT, UR5, 0x2, UPT ;  /* 0x000000020500788c */ /* 0x000fe4000bf05270 */
[----:B------:R-:W-:-:S07]  /*1d30*/  UISETP.NE.AND UP2, UPT, UR16, 0x1, UPT ;  /* 0x000000011000788c */ /* 0x000fce000bf45270 */
[----:B------:R-:W-:Y:S05]  /*1d40*/  BRA.U UP0, `(.L_x_29) ;  /* 0x0000000100047547 */ /* 0x000fea000b800000 */
[----:B------:R-:W-:Y:S05]  /*1d50*/  BPT.TRAP 0x1 ;  /* 0x000000040000795c */ /* 0x000fea0000300000 */
.L_x_29:
[----:B------:R-:W-:Y:S04]  /*1d60*/  BSSY.RECONVERGENT B0, `(.L_x_30) ;  /* 0x0000003000007945 */ /* 0x000fe80003800200 */
[----:B------:R-:W-:Y:S05]  /*1d70*/  @!P2 BRA `(.L_x_31) ;  /* 0x000000000004a947 */ /* 0x000fea0003800000 */
[----:B------:R-:W-:Y:S05]  /*1d80*/  BPT.TRAP 0x1 ;  /* 0x000000040000795c */ /* 0x000fea0000300000 */
.L_x_31:
[----:B------:R-:W-:Y:S05]  /*1d90*/  BSYNC.RECONVERGENT B0 ;  /* 0x0000000000007941 */ /* 0x000fea0003800200 */
.L_x_30:
[----:B------:R-:W-:Y:S02]  /*1da0*/  UIADD3 UR5, UPT, UPT, UR4, 0x1, URZ ;  /* 0x0000000104057890 */ /* 0x000fe4000fffe0ff */
[----:B------:R-:W-:Y:S02]  /*1db0*/  UIADD3 UR14, UP1, UPT, UR26, 0x80, URZ ;  /* 0x000000801a0e7890 */ /* 0x000fe4000ff3e0ff */
[----:B------:R-:W-:Y:S02]  /*1dc0*/  UISETP.NE.AND UP0, UPT, UR5, 0xd, UPT ;  /* 0x0000000d0500788c */ /* 0x000fe4000bf05270 */
[----:B------:R-:W-:Y:S02]  /*1dd0*/  ULOP3.LUT UR33, UR33, 0xfefffff8, URZ, 0xc0, !UPT ;  /* 0xfefffff821217892 */ /* 0x000fe4000f8ec0ff */
[----:B------:R-:W-:Y:S02]  /*1de0*/  USEL UR8, URZ, 0x1, UP0 ;  /* 0x00000001ff087887 */ /* 0x000fe40008000000 */
[----:B------:R-:W-:-:S02]  /*1df0*/  USEL UR7, UR5, URZ, UP0 ;  /* 0x000000ff05077287 */ /* 0x000fc40008000000 */
[----:B------:R-:W-:Y:S02]  /*1e00*/  UIADD3.X UR15, UPT, UPT, URZ, UR27, URZ, UP1, !UPT ;  /* 0x0000001bff0f7290 */ /* 0x000fe40008ffe4ff */
[----:B------:R-:W-:Y:S01]  /*1e10*/  ULEA UR5, UR7, UR6, 0x3 ;  /* 0x0000000607057291 */ /* 0x000fe2000f8e18ff */
[----:B------:R-:W-:Y:S01]  /*1e20*/  LOP3.LUT R12, R12, UR8, RZ, 0x3c, !PT ;  /* 0x000000080c0c7c12 */ /* 0x000fe2000f8e3cff */
[----:B------:R-:W-:Y:S02]  /*1e30*/  USHF.L.U32 UR8, UR4, 0xd, URZ ;  /* 0x0000000d04087899 */ /* 0x000fe400080006ff */
[----:B------:R-:W-:Y:S01]  /*1e40*/  UIADD3 UR4, UP0, UPT, UR26, 0x180, URZ ;  /* 0x000001801a047890 */ /* 0x000fe2000ff1e0ff */
[----:B-1----:R-:W-:Y:S01]  /*1e50*/  SHF.L.U32 R0, R12, 0x1f, RZ ;  /* 0x0000001f0c007819 */ /* 0x002fe200000006ff */
[----:B------:R-:W-:Y:S02]  /*1e60*/  ULOP3.LUT UR32, UR8, UR22, URZ, 0xfc, !UPT ;  /* 0x0000001608207292 */ /* 0x000fe4000f8efcff */
[----:B------:R-:W-:Y:S01]  /*1e70*/  UPRMT UR13, URZ, 0x5410, UR21 ;  /* 0x00005410ff0d7896 */ /* 0x000fe20008000015 */
[----:B------:R3:W4:Y:S01]  /*1e80*/  SYNCS.PHASECHK.TRANS64.TRYWAIT P0, [UR5+0x68], R0 ;  /* 0x00006800ff0075a7 */ /* 0x0007220008001105 */
[----:B------:R-:W-:-:S02]  /*1e90*/  UIADD3 UR32, UPT, UPT, UR6, 0x4300, UR32 ;  /* 0x0000430006207890 */ /* 0x000fc4000fffe020 */
[----:B------:R-:W-:Y:S02]  /*1ea0*/  UIADD3 UR8, UPT, UPT, UR6, 0x1e300, UR8 ;  /* 0x0001e30006087890 */ /* 0x000fe4000fffe008 */
[----:B------:R-:W-:Y:S01]  /*1eb0*/  UIADD3.X UR5, UPT, UPT, URZ, UR27, URZ, UP0, !UPT ;  /* 0x0000001bff057290 */ /* 0x000fe200087fe4ff */
[----:B------:R-:W-:Y:S01]  /*1ec0*/  UMOV UR18, 0x0 ;  /* 0x0000000000127882 */ /* 0x000fe20000000000 */
[----:B------:R-:W-:Y:S01]  /*1ed0*/  UMOV UR19, 0x10000000 ;  /* 0x1000000000137882 */ /* 0x000fe20000000000 */
[----:B------:R-:W-:Y:S01]  /*1ee0*/  UMOV UR10, UR34 ;  /* 0x00000022000a7c82 */ /* 0x000fe20008000000 */
[----:B------:R-:W-:Y:S01]  /*1ef0*/  UMOV UR12, UR36 ;  /* 0x00000024000c7c82 */ /* 0x000fe20008000000 */
[----:B------:R-:W-:Y:S01]  /*1f00*/  UMOV UR9, UR33 ;  /* 0x0000002100097c82 */ /* 0x000fe20008000000 */
[----:B------:R1:W-:Y:S03]  /*1f10*/  UTMALDG.3D.MULTICAST.2CTA [UR32], [UR14], UR13, desc[UR18] ;  /* 0x000012200e0073b4 */ /* 0x0003e6000821180d */
[----:B------:R2:W-:Y:S01]  /*1f20*/  UTMALDG.3D.2CTA [UR8], [UR4], desc[UR18] ;  /* 0x00001208040075b4 */ /* 0x0005e20008211000 */
[----:B-1----:R-:W-:Y:S01]  /*1f30*/  UIADD3 UR34, UPT, UPT, UR34, 0x80, URZ ;  /* 0x0000008022227890 */ /* 0x002fe2000fffe0ff */
[----:B------:R-:W-:Y:S01]  /*1f40*/  UMOV UR13, UR25 ;  /* 0x00000019000d7c82 */ /* 0x000fe20008000000 */
[----:B--2---:R-:W-:Y:S01]  /*1f50*/  UMOV UR4, UR7 ;  /* 0x0000000700047c82 */ /* 0x004fe20008000000 */
[----:B------:R-:W-:Y:S09]  /*1f60*/  BRA.U UP2, `(.L_x_32) ;  /* 0xfffffffd02487547 */ /* 0x000ff2000b83ffff */
.L_x_26:
[----:B------:R-:W-:Y:S01]  /*1f70*/  ULEA UR4, UR7, UR6, 0x3 ;  /* 0x0000000607047291 */ /* 0x000fe2000f8e18ff */
[----:B-1-3--:R-:W-:Y:S01]  /*1f80*/  SHF.L.U32 R0, R12, 0x1f, RZ ;  /* 0x0000001f0c007819 */ /* 0x00afe200000006ff */
[----:B------:R-:W-:Y:S01]  /*1f90*/  @!P1 SYNCS.ARRIVE.TRANS64.A1T0 RZ, [UR6+0xf8], RZ ;  /* 0x0000f8ffffff99a7 */ /* 0x000fe20008100006 */
[----:B------:R-:W-:-:S06]  /*1fa0*/  UISETP.GT.AND UP0, UPT, UR40, UR39, UPT ;  /* 0x000000272800728c */ /* 0x000fcc000bf04270 */
[----:B--2-4-:R1:W2:Y:S03]  /*1fb0*/  SYNCS.PHASECHK.TRANS64.TRYWAIT P0, [UR4+0x68], R0 ;  /* 0x00006800ff0075a7 */ /* 0x0142a60008001104 */
[----:B------:R-:W-:Y:S05]  /*1fc0*/  BRA.U !UP0, `(.L_x_33) ;  /* 0x0000000108c47547 */ /* 0x000fea000b800000 */
[----:B------:R-:W-:Y:S01]  /*1fd0*/  UIADD3 UR24, UPT, UPT, UR44, UR13, URZ ;  /* 0x0000000d2c187290 */ /* 0x000fe2000fffe0ff */
[----:B------:R-:W-:-:S11]  /*1fe0*/  UMOV UR4, UR7 ;  /* 0x0000000700047c82 */ /* 0x000fd60008000000 */
.L_x_39:
[----:B------:R-:W-:Y:S01]  /*1ff0*/  ULEA UR17, UR4, UR6, 0x3 ;  /* 0x0000000604117291 */ /* 0x000fe2000f8e18ff */
[----:B--2---:R-:W-:Y:S01]  /*2000*/  @P3 MOV R2, 0x8000 ;  /* 0x0000800000023802 */ /* 0x004fe20000000f00 */
[----:B--2-4-:R-:W-:Y:S10]  /*2010*/  @P0 BRA `(.L_x_34) ;  /* 0x00000000000c0947 */ /* 0x014ff40003800000 */
[----:B------:R-:W-:-:S04]  /*2020*/  SHF.L.U32 R3, R12, 0x1f, RZ ;  /* 0x0000001f0c037819 */ /* 0x000fc800000006ff */
[----:B------:R-:W2:Y:S02]  /*2030*/  SYNCS.PHASECHK.TRANS64.TRYWAIT P0, [UR17+0x68], R3 ;  /* 0x00006803ff0075a7 */ /* 0x000ea40008001111 */
[----:B--2---:R-:W-:Y:S05]  /*2040*/  @!P0 BRA `(.L_x_35) ;  /* 0x00000064009c8947 */ /* 0x004fea0003800000 */
.L_x_34:
[----:B------:R2:W-:Y:S01]  /*2050*/  @P3 SYNCS.ARRIVE.TRANS64 RZ, [UR17], R2 ;  /* 0x00000002ffff39a7 */ /* 0x0005e20008000011 */
[----:B------:R-:W-:-:S04]  /*2060*/  ULOP3.LUT UR5, UR23, 0x2, URZ, 0xfc, !UPT ;  /* 0x0000000217057892 */ /* 0x000fc8000f8efcff */
[----:B------:R-:W-:-:S09]  /*2070*/  UISETP.NE.AND UP0, UPT, UR5, 0x2, UPT ;  /* 0x000000020500788c */ /* 0x000fd2000bf05270 */
[----:B------:R-:W-:Y:S05]  /*2080*/  BRA.U UP0, `(.L_x_36) ;  /* 0x0000000100047547 */ /* 0x000fea000b800000 */
[----:B------:R-:W-:Y:S05]  /*2090*/  BPT.TRAP 0x1 ;  /* 0x000000040000795c */ /* 0x000fea0000300000 */
.L_x_36:
[----:B------:R-:W-:Y:S04]  /*20a0*/  BSSY.RECONVERGENT B0, `(.L_x_37) ;  /* 0x0000003000007945 */ /* 0x000fe80003800200 */
[----:B------:R-:W-:Y:S05]  /*20b0*/  @!P2 BRA `(.L_x_38) ;  /* 0x000000000004a947 */ /* 0x000fea0003800000 */
[----:B------:R-:W-:Y:S05]  /*20c0*/  BPT.TRAP 0x1 ;  /* 0x000000040000795c */ /* 0x000fea0000300000 */
.L_x_38:
[----:B------:R-:W-:Y:S05]  /*20d0*/  BSYNC.RECONVERGENT B0 ;  /* 0x0000000000007941 */ /* 0x000fea0003800200 */
.L_x_37:
[----:B------:R-:W-:Y:S02]  /*20e0*/  UIADD3 UR5, UPT, UPT, UR4, 0x1, URZ ;  /* 0x0000000104057890 */ /* 0x000fe4000fffe0ff */
[----:B------:R-:W-:Y:S02]  /*20f0*/  USHF.L.U32 UR18, UR13, 0x7, URZ ;  /* 0x000000070d127899 */ /* 0x000fe400080006ff */
[----:B------:R-:W-:Y:S02]  /*2100*/  UISETP.NE.AND UP0, UPT, UR5, 0xd, UPT ;  /* 0x0000000d0500788c */ /* 0x000fe4000bf05270 */
[----:B------:R-:W-:Y:S02]  /*2110*/  ULOP3.LUT UR17, UR17, 0xfefffff8, URZ, 0xc0, !UPT ;  /* 0xfefffff811117892 */ /* 0x000fe4000f8ec0ff */
[----:B------:R-:W-:Y:S02]  /*2120*/  USEL UR8, URZ, 0x1, UP0 ;  /* 0x00000001ff087887 */ /* 0x000fe40008000000 */
[----:B------:R-:W-:-:S02]  /*2130*/  USEL UR7, UR5, URZ, UP0 ;  /* 0x000000ff05077287 */ /* 0x000fc40008000000 */
[----:B------:R-:W-:Y:S02]  /*2140*/  UIADD3 UR14, UP0, UPT, UR26, 0x180, URZ ;  /* 0x000001801a0e7890 */ /* 0x000fe4000ff1e0ff */
        /* <DEDUP_REMOVED lines=9> */
[----:B------:R-:W-:Y:S02]  /*21e0*/  UIADD3.X UR5, UPT, UPT, URZ, UR27, URZ, UP1, !UPT ;  /* 0x0000001bff057290 */ /* 0x000fe40008ffe4ff */
[----:B------:R-:W-:Y:S02]  /*21f0*/  UIADD3 UR8, UPT, UPT, UR6, 0x1e300, UR8 ;  /* 0x0001e30006087890 */ /* 0x000fe4000fffe008 */
[----:B------:R-:W-:Y:S01]  /*2200*/  UIADD3.X UR15, UPT, UPT, URZ, UR27, URZ, UP0, !UPT ;  /* 0x0000001bff0f7290 */ /* 0x000fe200087fe4ff */
[----:B------:R-:W-:Y:S01]  /*2210*/  UMOV UR28, 0x0 ;  /* 0x00000000001c7882 */ /* 0x000fe20000000000 */
[----:B------:R-:W-:Y:S01]  /*2220*/  UMOV UR29, 0x10000000 ;  /* 0x10000000001d7882 */ /* 0x000fe20000000000 */
[----:B------:R-:W-:Y:S01]  /*2230*/  UMOV UR19, UR35 ;  /* 0x0000002300137c82 */ /* 0x000fe20008000000 */
[----:B------:R-:W-:Y:S01]  /*2240*/  UMOV UR20, UR36 ;  /* 0x0000002400147c82 */ /* 0x000fe20008000000 */
[----:B------:R-:W-:Y:S01]  /*2250*/  UMOV UR12, UR36 ;  /* 0x00000024000c7c82 */ /* 0x000fe20008000000 */
[----:B------:R1:W-:Y:S01]  /*2260*/  UTMALDG.3D.MULTICAST.2CTA [UR16], [UR4], UR10, desc[UR28] ;  /* 0x00001c10040073b4 */ /* 0x0003e2000821180a */
[----:B------:R-:W-:Y:S01]  /*2270*/  UMOV UR9, UR17 ;  /* 0x0000001100097c82 */ /* 0x000fe20008000000 */
[----:B------:R-:W-:-:S04]  /*2280*/  UIADD3 UR13, UPT, UPT, UR13, 0x1, URZ ;  /* 0x000000010d0d7890 */ /* 0x000fc8000fffe0ff */
[----:B------:R-:W-:Y:S01]  /*2290*/  UISETP.NE.AND UP0, UPT, UR13, UR24, UPT ;  /* 0x000000180d00728c */ /* 0x000fe2000bf05270 */
[----:B-1----:R-:W-:Y:S01]  /*22a0*/  UMOV UR10, UR18 ;  /* 0x00000012000a7c82 */ /* 0x002fe20008000000 */
[----:B------:R-:W-:Y:S01]  /*22b0*/  UMOV UR4, UR7 ;  /* 0x0000000700047c82 */ /* 0x000fe20008000000 */
[----:B------:R3:W-:Y:S06]  /*22c0*/  UTMALDG.3D.2CTA [UR8], [UR14], desc[UR28] ;  /* 0x00001c080e0075b4 */ /* 0x0007ec0008211000 */
[----:B---3--:R-:W-:Y:S05]  /*22d0*/  BRA.U UP0, `(.L_x_39) ;  /* 0xfffffffd00447547 */ /* 0x008fea000b83ffff */
.L_x_33:
[C---:B------:R-:W-:Y:S01]  /*22e0*/  LEA R3, R11.reuse, UR6, 0x3 ;  /* 0x000000060b037c11 */ /* 0x040fe2000f8e18ff */
[----:B------:R-:W-:Y:S01]  /*22f0*/  NOP ;  /* 0x0000000000007918 */ /* 0x000fe20000000000 */
[----:B-1----:R-:W-:Y:S02]  /*2300*/  SHF.L.U32 R0, R10, 0x1f, RZ ;  /* 0x0000001f0a007819 */ /* 0x002fe400000006ff */
[----:B------:R-:W-:Y:S02]  /*2310*/  LEA R4, R11, UR6, 0x4 ;  /* 0x000000060b047c11 */ /* 0x000fe4000f8e20ff */
[----:B--2-4-:R-:W1:Y:S02]  /*2320*/  SYNCS.PHASECHK.TRANS64.TRYWAIT P0, [R3+URZ+0x100], R0 ;  /* 0x00010000030075a7 */ /* 0x014e6400080011ff */
[----:B-1----:R-:W-:Y:S05]  /*2330*/  @!P0 BRA `(.L_x_40) ;  /* 0x0000006000f88947 */ /* 0x002fea0003800000 */
.L_x_136:
[----:B------:R-:W2:Y:S01]  /*2340*/  LDS.128 R4, [R4+0x190] ;  /* 0x0001900004047984 */ /* 0x000ea20000000c00 */
[----:B------:R-:W-:Y:S01]  /*2350*/  UISETP.GE.AND UP0, UPT, UR42, 0x1, UPT ;  /* 0x000000012a00788c */ /* 0x000fe2000bf06270 */
[----:B------:R-:W-:Y:S01]  /*2360*/  @!PT LDS RZ, [RZ] ;  /* 0x00000000fffff984 */ /* 0x000fe20000000800 */
[----:B------:R-:W-:Y:S01]  /*2370*/  @!PT LDS RZ, [RZ] ;  /* 0x00000000fffff984 */ /* 0x000fe20000000800 */
[----:B------:R-:W-:Y:S01]  /*2380*/  @!PT LDS RZ, [RZ] ;  /* 0x00000000fffff984 */ /* 0x000fe20000000800 */
[----:B------:R-:W-:Y:S01]  /*2390*/  @!PT LDS RZ, [RZ] ;  /* 0x00000000fffff984 */ /* 0x000fe20000000800 */
[----:B------:R3:W-:Y:S06]  /*23a0*/  MEMBAR.ALL.CTA ;  /* 0x0000000000007992 */ /* 0x0007ec0000008000 */
[----:B---3--:R-:W3:Y:S01]  /*23b0*/  FENCE.VIEW.ASYNC.S ;  /* 0x00000000000073c6 */ /* 0x008ee20000000000 */
[----:B--2---:R-:W-:-:S13]  /*23c0*/  LOP3.LUT P0, RZ, R6, 0x1, RZ, 0xc0, !PT ;  /* 0x0000000106ff7812 */ /* 0x004fda000780c0ff */
[----:B---3--:R-:W-:Y:S01]  /*23d0*/  VOTEU.ANY UP1, P0 ;  /* 0x0000000000ff7886 */ /* 0x008fe20000020100 */
[----:B------:R-:W-:-:S13]  /*23e0*/  PLOP3.LUT P0, PT, PT, PT, UP1, 0x80, 0x8 ;  /* 0x000000000008781c */ /* 0x000fda0003f0f018 */
[----:B-1----:R-:W-:Y:S02]  /*23f0*/  @P0 LOP3.LUT R0, R5, 0xffff, RZ, 0xc0, !PT ;  /* 0x0000ffff05000812 */ /* 0x002fe400078ec0ff */
[----:B------:R-:W-:Y:S02]  /*2400*/  @P0 MOV R2, R4 ;  /* 0x0000000400020202 */ /* 0x000fe40000000f00 */
[----:B------:R-:W-:Y:S01]  /*2410*/  @P0 R2UR UR5, R0 ;  /* 0x00000000000502ca */ /* 0x000fe200000e0000 */
[----:B------:R-:W-:Y:S01]  /*2420*/  VIADD R0, R3, 0x110 ;  /* 0x0000011003007836 */ /* 0x000fe20000000000 */
[----:B------:R-:W-:Y:S02]  /*2430*/  @P0 SHF.R.U32.HI R4, RZ, 0x10, R5 ;  /* 0x00000010ff040819 */ /* 0x000fe40000011605 */
[----:B------:R-:W-:Y:S02]  /*2440*/  @P0 R2UR UR8, R2 ;  /* 0x00000000020802ca */ /* 0x000fe400000e0000 */
[----:B------:R-:W-:-:S02]  /*2450*/  PRMT R0, RZ, 0x654, R0 ;  /* 0x00000654ff007816 */ /* 0x000fc40000000000 */
[----:B------:R-:W-:Y:S02]  /*2460*/  @P0 R2UR UR4, R4 ;  /* 0x00000000040402ca */ /* 0x000fe400000e0000 */
[----:B------:R1:W-:Y:S03]  /*2470*/  SYNCS.ARRIVE.TRANS64.RED.A1T0 RZ, [R0+URZ], RZ ;  /* 0x000000ff00ff79a7 */ /* 0x0003e600081004ff */
[----:B------:R-:W-:-:S04]  /*2480*/  @UP1 UMOV UR30, UR5 ;  /* 0x00000005001e1c82 */ /* 0x000fc80008000000 */
[----:B------:R-:W-:-:S04]  /*2490*/  @UP1 UMOV UR31, UR8 ;  /* 0x00000008001f1c82 */ /* 0x000fc80008000000 */
[----:B------:R-:W-:Y:S01]  /*24a0*/  @UP1 UMOV UR36, UR4 ;  /* 0x0000000400241c82 */ /* 0x000fe20008000000 */
[----:B------:R-:W-:Y:S05]  /*24b0*/  BRA.U !UP0, `(.L_x_41) ;  /* 0x0000000108d47547 */ /* 0x000fea000b800000 */
[----:B------:R-:W2:Y:S01]  /*24c0*/  LDCU.128 UR12, c[0x0][0xb10] ;  /* 0x00016200ff0c77ac */ /* 0x000ea20008000c00 */
[----:B------:R-:W3:Y:S01]  /*24d0*/  LDCU UR24, c[0x0][0xb20] ;  /* 0x00016400ff1877ac */ /* 0x000ee20008000800 */
[----:B------:R-:W4:Y:S01]  /*24e0*/  LDCU UR20, c[0x0][0xb0c] ;  /* 0x00016180ff1477ac */ /* 0x000f220008000800 */
[----:B------:R-:W1:Y:S01]  /*24f0*/  LDCU.64 UR10, c[0x0][0xb28] ;  /* 0x00016500ff0a77ac */ /* 0x000e620008000a00 */
[----:B------:R-:W-:Y:S02]  /*2500*/  UISETP.NE.AND UP3, UPT, UR42, 0x1, UPT ;  /* 0x000000012a00788c */ /* 0x000fe4000bf65270 */
[----:B--2---:R-:W-:Y:S02]  /*2510*/  UIMAD.WIDE.U32 UR8, UR37, UR15, URZ ;  /* 0x0000000f250872a5 */ /* 0x004fe4000f8e00ff */
[----:B------:R-:W-:Y:S02]  /*2520*/  UIMAD.WIDE.U32 UR4, UR38, UR12, URZ ;  /* 0x0000000c260472a5 */ /* 0x000fe4000f8e00ff */
[----:B------:R-:W-:-:S02]  /*2530*/  UISETP.NE.AND UP0, UPT, UR14, 0x1, UPT ;  /* 0x000000010e00788c */ /* 0x000fc4000bf05270 */
[----:B------:R-:W-:Y:S01]  /*2540*/  UIMAD.WIDE.U32 UR28, UR30, UR15, URZ ;  /* 0x0000000f1e1c72a5 */ /* 0x000fe2000f8e00ff */
[----:B------:R-:W-:Y:S02]  /*2550*/  UMOV UR8, UR9 ;  /* 0x0000000900087c82 */ /* 0x000fe40008000000 */
[----:B------:R-:W-:Y:S01]  /*2560*/  UMOV UR4, UR5 ;  /* 0x0000000500047c82 */ /* 0x000fe20008000000 */
[----:B---3--:R-:W-:Y:S02]  /*2570*/  USHF.R.U32.HI UR8, URZ, UR24, UR8 ;  /* 0x00000018ff087299 */ /* 0x008fe40008011608 */
[----:B----4-:R-:W-:Y:S02]  /*2580*/  UISETP.NE.AND UP2, UPT, UR20, 0x1, UPT ;  /* 0x000000011400788c */ /* 0x010fe4000bf45270 */
[----:B------:R-:W-:Y:S02]  /*2590*/  USHF.R.U32.HI UR4, URZ, UR13, UR4 ;  /* 0x0000000dff047299 */ /* 0x000fe40008011604 */
[----:B------:R-:W-:-:S02]  /*25a0*/  USEL UR5, UR37, UR8, !UP0 ;  /* 0x0000000825057287 */ /* 0x000fc4000c000000 */
[----:B------:R-:W-:Y:S02]  /*25b0*/  USEL UR8, UR38, UR4, !UP2 ;  /* 0x0000000426087287 */ /* 0x000fe4000d000000 */
[----:B-1----:R-:W-:Y:S01]  /*25c0*/  UIMAD.WIDE.U32 UR16, UR5, UR10, URZ ;  /* 0x0000000a051072a5 */ /* 0x002fe2000f8e00ff */
[----:B------:R-:W-:Y:S01]  /*25d0*/  UMOV UR4, UR29 ;  /* 0x0000001d00047c82 */ /* 0x000fe20008000000 */
[----:B------:R-:W-:Y:S02]  /*25e0*/  UIMAD.WIDE.U32 UR18, UR31, UR12, URZ ;  /* 0x0000000c1f1272a5 */ /* 0x000fe4000f8e00ff */
[----:B------:R-:W-:-:S03]  /*25f0*/  UIMAD.WIDE.U32 UR28, UR8, UR10, URZ ;  /* 0x0000000a081c72a5 */ /* 0x000fc6000f8e00ff */
[----:B------:R-:W-:Y:S01]  /*2600*/  UMOV UR16, UR17 ;  /* 0x0000001100107c82 */ /* 0x000fe20008000000 */
[----:B------:R-:W-:Y:S02]  /*2610*/  USHF.R.U32.HI UR4, URZ, UR24, UR4 ;  /* 0x00000018ff047299 */ /* 0x000fe40008011604 */
[----:B------:R-:W-:Y:S01]  /*2620*/  @UP3 USHF.R.U32.HI UR5, URZ, UR11, UR16 ;  /* 0x0000000bff053299 */ /* 0x000fe20008011610 */
[----:B------:R-:W-:Y:S01]  /*2630*/  UMOV UR18, UR19 ;  /* 0x0000001300127c82 */ /* 0x000fe20008000000 */
[----:B------:R-:W-:Y:S01]  /*2640*/  UMOV UR28, UR29 ;  /* 0x0000001d001c7c82 */ /* 0x000fe20008000000 */
[----:B------:R-:W-:Y:S02]  /*2650*/  USHF.R.U32.HI UR13, URZ, UR13, UR18 ;  /* 0x0000000dff0d7299 */ /* 0x000fe40008011612 */
[----:B------:R-:W-:Y:S02]  /*2660*/  USEL UR4, UR30, UR4, !UP0 ;  /* 0x000000041e047287 */ /* 0x000fe4000c000000 */
[----:B------:R-:W-:-:S02]  /*2670*/  @UP3 USHF.R.U32.HI UR8, URZ, UR11, UR28 ;  /* 0x0000000bff083299 */ /* 0x000fc4000801161c */
[----:B------:R-:W-:Y:S02]  /*2680*/  UIMAD UR9, UR42, UR5, URZ ;  /* 0x000000052a0972a4 */ /* 0x000fe4000f8e02ff */
[----:B------:R-:W-:Y:S02]  /*2690*/  USEL UR5, UR31, UR13, !UP2 ;  /* 0x0000000d1f057287 */ /* 0x000fe4000d000000 */
[----:B------:R-:W-:Y:S02]  /*26a0*/  UIMAD UR12, UR42, UR8, URZ ;  /* 0x000000082a0c72a4 */ /* 0x000fe4000f8e02ff */
[----:B------:R-:W-:Y:S02]  /*26b0*/  UISETP.GE.AND UP0, UPT, UR4, UR9, UPT ;  /* 0x000000090400728c */ /* 0x000fe4000bf06270 */
[----:B------:R-:W-:Y:S02]  /*26c0*/  UIMAD.WIDE.U32 UR16, UR4, UR10, URZ ;  /* 0x0000000a041072a5 */ /* 0x000fe4000f8e00ff */
[----:B------:R-:W-:-:S02]  /*26d0*/  UISETP.GE.OR UP0, UPT, UR5, UR12, UP0 ;  /* 0x0000000c0500728c */ /* 0x000fc40008706670 */
        /* <DEDUP_REMOVED lines=19> */
.L_x_41:
[----:B------:R-:W2:Y:S02]  /*2810*/  LDCU UR4, c[0x0][0xb30] ;  /* 0x00016600ff0477ac */ /* 0x000ea40008000800 */
[----:B--2---:R-:W-:-:S09]  /*2820*/  UISETP.NE.AND UP0, UPT, UR4, 0x1, UPT ;  /* 0x000000010400788c */ /* 0x004fd2000bf05270 */
[----:B------:R-:W-:Y:S05]  /*2830*/  BRA.U UP0, `(.L_x_42) ;  /* 0x0000000100447547 */ /* 0x000fea000b800000 */
[----:B------:R-:W2:Y:S01]  /*2840*/  LDCU.128 UR12, c[0x0][0xb10] ;  /* 0x00016200ff0c77ac */ /* 0x000ea20008000c00 */
[----:B------:R-:W3:Y:S01]  /*2850*/  LDCU UR10, c[0x0][0xb0c] ;  /* 0x00016180ff0a77ac */ /* 0x000ee20008000800 */
[----:B------:R-:W4:Y:S01]  /*2860*/  LDCU UR11, c[0x0][0xb20] ;  /* 0x00016400ff0b77ac */ /* 0x000f220008000800 */
[----:B--2---:R-:W-:Y:S02]  /*2870*/  UIMAD.WIDE.U32 UR8, UR31, UR12, URZ ;  /* 0x0000000c1f0872a5 */ /* 0x004fe4000f8e00ff */
[----:B------:R-:W-:Y:S02]  /*2880*/  UIMAD.WIDE.U32 UR4, UR30, UR15, URZ ;  /* 0x0000000f1e0472a5 */ /* 0x000fe4000f8e00ff */
[----:B---3--:R-:W-:Y:S02]  /*2890*/  UISETP.NE.AND UP2, UPT, UR10, 0x1, UPT ;  /* 0x000000010a00788c */ /* 0x008fe4000bf45270 */
[----:B------:R-:W-:Y:S01]  /*28a0*/  UISETP.NE.AND UP0, UPT, UR14, 0x1, UPT ;  /* 0x000000010e00788c */ /* 0x000fe2000bf05270 */
[----:B------:R-:W-:-:S02]  /*28b0*/  UMOV UR8, UR9 ;  /* 0x0000000900087c82 */ /* 0x000fc40008000000 */
[----:B------:R-:W-:Y:S01]  /*28c0*/  UMOV UR4, UR5 ;  /* 0x0000000500047c82 */ /* 0x000fe20008000000 */
[----:B------:R-:W-:Y:S02]  /*28d0*/  USHF.R.U32.HI UR13, URZ, UR13, UR8 ;  /* 0x0000000dff0d7299 */ /* 0x000fe40008011608 */
[----:B----4-:R-:W-:Y:S02]  /*28e0*/  USHF.R.U32.HI UR4, URZ, UR11, UR4 ;  /* 0x0000000bff047299 */ /* 0x010fe40008011604 */
[----:B------:R-:W-:Y:S02]  /*28f0*/  USEL UR5, UR31, UR13, !UP2 ;  /* 0x0000000d1f057287 */ /* 0x000fe4000d000000 */
[----:B------:R-:W-:-:S04]  /*2900*/  USEL UR4, UR30, UR4, !UP0 ;  /* 0x000000041e047287 */ /* 0x000fc8000c000000 */
[----:B------:R-:W-:Y:S02]  /*2910*/  UIADD3 UR8, UPT, UPT, UR5, -UR4, URZ ;  /* 0x8000000405087290 */ /* 0x000fe4000fffe0ff */
[----:B------:R-:W-:Y:S02]  /*2920*/  UIADD3 UR4, UPT, UPT, -UR5, UR4, URZ ;  /* 0x0000000405047290 */ /* 0x000fe4000fffe1ff */
[----:B------:R-:W-:Y:S02]  /*2930*/  UIMAD UR30, UR8, UR14, UR30 ;  /* 0x0000000e081e72a4 */ /* 0x000fe4000f8e021e */
[----:B------:R-:W-:-:S12]  /*2940*/  UIMAD UR31, UR4, UR10, UR31 ;  /* 0x0000000a041f72a4 */ /* 0x000fd8000f8e021f */
.L_x_42:
[----:B------:R-:W-:Y:S01]  /*2950*/  VIADD R11, R11, 0x1 ;  /* 0x000000010b0b7836 */ /* 0x000fe20000000000 */
[----:B------:R-:W-:Y:S01]  /*2960*/  R2UR UR4, R78 ;  /* 0x000000004e0472ca */ /* 0x000fe200000e0000 */
[----:B------:R-:W-:Y:S01]  /*2970*/  UIADD3 UR24, UPT, UPT, UR30, UR63, URZ ;  /* 0x0000003f1e187290 */ /* 0x000fe2000fffe0ff */
[----:B------:R-:W-:Y:S02]  /*2980*/  PLOP3.LUT P1, PT, PT, PT, PT, 0x80, 0x8 ;  /* 0x000000000008781c */ /* 0x000fe40003f2f070 */
[----:B------:R-:W-:-:S04]  /*2990*/  ISETP.NE.AND P0, PT, R11, 0x2, PT ;  /* 0x000000020b00780c */ /* 0x000fc80003f05270 */
[----:B-1----:R-:W-:Y:S02]  /*29a0*/  SEL R0, RZ, 0x1, P0 ;  /* 0x00000001ff007807 */ /* 0x002fe40000000000 */
[----:B------:R-:W-:Y:S02]  /*29b0*/  SEL R11, R11, RZ, P0 ;  /* 0x000000ff0b0b7207 */ /* 0x000fe40000000000 */
[----:B------:R-:W-:Y:S01]  /*29c0*/  LOP3.LUT R10, R10, R0, RZ, 0x3c, !PT ;  /* 0x000000000a0a7212 */ /* 0x000fe200078e3cff */
[----:B------:R-:W-:Y:S01]  /*29d0*/  UIADD3 UR20, UPT, UPT, UR31, UR4, URZ ;  /* 0x000000041f147290 */ /* 0x000fe2000fffe0ff */
[----:B------:R-:W-:Y:S11]  /*29e0*/  BRA.U UP1, `(.L_x_43) ;  /* 0xfffffff101287547 */ /* 0x000ff6000b83ffff */
[----:B------:R-:W-:Y:S01]  /*29f0*/  UIADD3 UR8, UPT, UPT, UR6, 0x68, URZ ;  /* 0x0000006806087890 */ /* 0x000fe2000fffe0ff */
[----:B------:R-:W-:-:S03]  /*2a00*/  SHF.L.U32 R2, R12, 0x1f, RZ ;  /* 0x0000001f0c027819 */ /* 0x000fc600000006ff */
[----:B------:R-:W-:-:S09]  /*2a10*/  ULEA UR4, UR7, UR8, 0x3 ;  /* 0x0000000807047291 */ /* 0x000fd2000f8e18ff */
[----:B------:R-:W1:Y:S02]  /*2a20*/  SYNCS.PHASECHK.TRANS64.TRYWAIT P0, [UR4], R2 ;  /* 0x00000002ff0075a7 */ /* 0x000e640008001104 */
[----:B-1----:R-:W-:Y:S05]  /*2a30*/  @!P0 BRA `(.L_x_44) ;  /* 0x0000005c004c8947 */ /* 0x002fea0003800000 */
.L_x_138:
[----:B------:R-:W-:-:S04]  /*2a40*/  UIADD3 UR4, UPT, UPT, UR7, 0x1, URZ ;  /* 0x0000000107047890 */ /* 0x000fc8000fffe0ff */
[----:B------:R-:W-:-:S04]  /*2a50*/  UISETP.NE.AND UP0, UPT, UR4, 0xd, UPT ;  /* 0x0000000d0400788c */ /* 0x000fc8000bf05270 */
[----:B------:R-:W-:Y:S02]  /*2a60*/  USEL UR6, URZ, 0x1, UP0 ;  /* 0x00000001ff067887 */ /* 0x000fe40008000000 */
[----:B------:R-:W-:-:S04]  /*2a70*/  USEL UR4, UR4, URZ, UP0 ;  /* 0x000000ff04047287 */ /* 0x000fc80008000000 */
[----:B------:R-:W-:Y:S01]  /*2a80*/  ULEA UR5, UR4, UR8, 0x3 ;  /* 0x0000000804057291 */ /* 0x000fe2000f8e18ff */
[----:B-1----:R-:W-:-:S04]  /*2a90*/  LOP3.LUT R2, R12, UR6, RZ, 0x3c, !PT ;  /* 0x000000060c027c12 */ /* 0x002fc8000f8e3cff */
[----:B------:R-:W-:-:S04]  /*2aa0*/  SHF.L.U32 R3, R2, 0x1f, RZ ;  /* 0x0000001f02037819 */ /* 0x000fc800000006ff */
[----:B------:R-:W1:Y:S02]  /*2ab0*/  SYNCS.PHASECHK.TRANS64.TRYWAIT P0, [UR5], R3 ;  /* 0x00000003ff0075a7 */ /* 0x000e640008001105 */
[----:B-1----:R-:W-:Y:S05]  /*2ac0*/  @!P0 BRA `(.L_x_45) ;  /* 0x0000005c00408947 */ /* 0x002fea0003800000 */
.L_x_140:
[----:B------:R-:W-:-:S04]  /*2ad0*/  UIADD3 UR4, UPT, UPT, UR4, 0x1, URZ ;  /* 0x0000000104047890 */ /* 0x000fc8000fffe0ff */
[----:B------:R-:W-:-:S04]  /*2ae0*/  UISETP.NE.AND UP0, UPT, UR4, 0xd, UPT ;  /* 0x0000000d0400788c */ /* 0x000fc8000bf05270 */
[----:B------:R-:W-:Y:S02]  /*2af0*/  USEL UR6, URZ, 0x1, UP0 ;  /* 0x00000001ff067887 */ /* 0x000fe40008000000 */
[----:B------:R-:W-:-:S04]  /*2b00*/  USEL UR4, UR4, URZ, UP0 ;  /* 0x000000ff04047287 */ /* 0x000fc80008000000 */
[----:B------:R-:W-:Y:S01]  /*2b10*/  ULEA UR5, UR4, UR8, 0x3 ;  /* 0x0000000804057291 */ /* 0x000fe2000f8e18ff */
[----:B------:R-:W-:-:S04]  /*2b20*/  LOP3.LUT R2, R2, UR6, RZ, 0x3c, !PT ;  /* 0x0000000602027c12 */ /* 0x000fc8000f8e3cff */
[----:B-1----:R-:W-:-:S04]  /*2b30*/  SHF.L.U32 R3, R2, 0x1f, RZ ;  /* 0x0000001f02037819 */ /* 0x002fc800000006ff */
[----:B------:R-:W1:Y:S02]  /*2b40*/  SYNCS.PHASECHK.TRANS64.TRYWAIT P0, [UR5], R3 ;  /* 0x00000003ff0075a7 */ /* 0x000e640008001105 */
[----:B-1----:R-:W-:Y:S05]  /*2b50*/  @!P0 BRA `(.L_x_46) ;  /* 0x0000005c00348947 */ /* 0x002fea0003800000 */
.L_x_142:
        /* <DEDUP_REMOVED lines=9> */
.L_x_144:
        /* <DEDUP_REMOVED lines=9> */
.L_x_146:
        /* <DEDUP_REMOVED lines=9> */
.L_x_148:
        /* <DEDUP_REMOVED lines=9> */
.L_x_150:
        /* <DEDUP_REMOVED lines=9> */
.L_x_152:
        /* <DEDUP_REMOVED lines=9> */
.L_x_154:
        /* <DEDUP_REMOVED lines=9> */
.L_x_156:
        /* <DEDUP_REMOVED lines=9> */
.L_x_158:
        /* <DEDUP_REMOVED lines=9> */
.L_x_160:
[----:B------:R-:W-:-:S04]  /*3070*/  UIADD3 UR4, UPT, UPT, UR4, 0x1, URZ ;  /* 0x0000000104047890 */ /* 0x000fc8000fffe0ff */
[----:B------:R-:W-:-:S04]  /*3080*/  UISETP.NE.AND UP0, UPT, UR4, 0xd, UPT ;  /* 0x0000000d0400788c */ /* 0x000fc8000bf05270 */
[----:B------:R-:W-:Y:S02]  /*3090*/  USEL UR5, URZ, 0x1, UP0 ;  /* 0x00000001ff057887 */ /* 0x000fe40008000000 */
[----:B------:R-:W-:-:S04]  /*30a0*/  USEL UR4, UR4, URZ, UP0 ;  /* 0x000000ff04047287 */ /* 0x000fc80008000000 */
[----:B------:R-:W-:Y:S01]  /*30b0*/  ULEA UR4, UR4, UR8, 0x3 ;  /* 0x0000000804047291 */ /* 0x000fe2000f8e18ff */
[----:B------:R-:W-:-:S04]  /*30c0*/  LOP3.LUT R2, R2, UR5, RZ, 0x3c, !PT ;  /* 0x0000000502027c12 */ /* 0x000fc8000f8e3cff */
[----:B------:R-:W-:Y:S01]  /*30d0*/  SHF.L.U32 R2, R2, 0x1f, RZ ;  /* 0x0000001f02027819 */ /* 0x000fe200000006ff */
[----:B-1----:R-:W-:-:S07]  /*30e0*/  IMAD.U32 R0, RZ, RZ, UR4 ;  /* 0x00000004ff007e24 */ /* 0x002fce000f8e00ff */
.L_x_56:
[----:B-1----:R1:W2:Y:S02]  /*30f0*/  SYNCS.PHASECHK.TRANS64.TRYWAIT P0, [R0+URZ], R2 ;  /* 0x00000002000075a7 */ /* 0x0022a400080011ff */
[----:B--2---:R-:W-:Y:S05]  /*3100*/  @!P0 NANOSLEEP.SYNCS 0x989680 ;  /* 0x009896800000895d */ /* 0x004fea0003900000 */
[----:B------:R-:W2:Y:S02]  /*3110*/  @!P0 SYNCS.PHASECHK.TRANS64 P0, [R0+URZ], R2 ;  /* 0x00000002000085a7 */ /* 0x000ea400080010ff */
[----:B--2---:R-:W-:Y:S05]  /*3120*/  @P0 EXIT ;  /* 0x000000000000094d */ /* 0x004fea0003800000 */
[----:B------:R-:W-:Y:S05]  /*3130*/  BRA `(.L_x_56) ;  /* 0xfffffffc00ec7947 */ /* 0x000fea000383ffff */
.L_x_23:
[----:B------:R-:W-:-:S04]  /*3140*/  UISETP.NE.AND UP0, UPT, UR46, URZ, UPT ;  /* 0x000000ff2e00728c */ /* 0x000fc8000bf05270 */
[----:B------:R-:W-:-:S09]  /*3150*/  UISETP.NE.OR UP0, UPT, UR25, 0x1, UP0 ;  /* 0x000000011900788c */ /* 0x000fd20008705670 */
[----:B------:R-:W-:Y:S05]  /*3160*/  BRA.U UP0, `(.L_x_57) ;  /* 0x0000000500487547 */ /* 0x000fea000b800000 */
[----:B------:R-:W-:Y:S01]  /*3170*/  ISETP.GE.U32.AND P2, PT, R0, 0x4, PT ;  /* 0x000000040000780c */ /* 0x000fe20003f46070 */
[----:B------:R-:W-:Y:S01]  /*3180*/  IMAD.MOV.U32 R12, RZ, RZ, 0x1 ;  /* 0x00000001ff0c7424 */ /* 0x000fe200078e00ff */
[----:B------:R-:W-:Y:S02]  /*3190*/  CS2R R10, SRZ ;  /* 0x00000000000a7805 */ /* 0x000fe4000001ff00 */
[----:B------:R-:W-:Y:S01]  /*31a0*/  CS2R R8, SRZ ;  /* 0x0000000000087805 */ /* 0x000fe2000001ff00 */
[----:B------:R-:W-:Y:S01]  /*31b0*/  UMOV UR6, 0x400 ;  /* 0x0000040000067882 */ /* 0x000fe20000000000 */
[----:B------:R-:W-:Y:S01]  /*31c0*/  UMOV UR5, URZ ;  /* 0x000000ff00057c82 */ /* 0x000fe20008000000 */
[----:B------:R-:W-:-:S12]  /*31d0*/  ULEA UR6, UR46, UR6, 0x18 ;  /* 0x000000062e067291 */ /* 0x000fd8000f8ec0ff */
.L_x_61:
[----:B------:R-:W-:Y:S02]  /*31e0*/  LEA R2, R8, UR6, 0x3 ;  /* 0x0000000608027c11 */ /* 0x000fe4000f8e18ff */
[----:B------:R-:W-:-:S03]  /*31f0*/  SHF.L.U32 R4, R9, 0x1f, RZ ;  /* 0x0000001f09047819 */ /* 0x000fc600000006ff */
[----:B------:R-:W-:Y:S01]  /*3200*/  VIADD R5, R2, 0x170 ;  /* 0x0000017002057836 */ /* 0x000fe20000000000 */
[----:B------:R-:W1:Y:S02]  /*3210*/  SYNCS.PHASECHK.TRANS64.TRYWAIT P0, [R2+URZ+0x160], R4 ;  /* 0x00016004020075a7 */ /* 0x000e6400080011ff */
[----:B-1----:R-:W-:Y:S05]  /*3220*/  @!P0 BRA `(.L_x_58) ;  /* 0x0000005800708947 */ /* 0x002fea0003800000 */
.L_x_161:
[----:B------:R-:W-:Y:S01]  /*3230*/  ULEA UR4, UR5, UR6, 0x3 ;  /* 0x0000000605047291 */ /* 0x000fe2000f8e18ff */
[----:B-1----:R-:W-:Y:S01]  /*3240*/  PRMT R2, RZ, 0x654, R5 ;  /* 0x00000654ff027816 */ /* 0x002fe20000000005 */
[----:B------:R-:W-:Y:S01]  /*3250*/  @!P2 IMAD.MOV.U32 R4, RZ, RZ, 0x10 ;  /* 0x00000010ff04a424 */ /* 0x000fe200078e00ff */
[----:B------:R-:W-:Y:S01]  /*3260*/  SHF.L.U32 R5, R12, 0x1f, RZ ;  /* 0x0000001f0c057819 */ /* 0x000fe200000006ff */
[----:B------:R-:W-:Y:S01]  /*3270*/  UIADD3 UR7, UPT, UPT, UR4, 0x100, URZ ;  /* 0x0000010004077890 */ /* 0x000fe2000fffe0ff */
[----:B------:R1:W-:Y:S05]  /*3280*/  SYNCS.ARRIVE.TRANS64.RED.A1T0 RZ, [R2+URZ], RZ ;  /* 0x000000ff02ff79a7 */ /* 0x0003ea00081004ff */
[----:B------:R-:W-:Y:S01]  /*3290*/  IMAD.U32 R6, RZ, RZ, UR7 ;  /* 0x00000007ff067e24 */ /* 0x000fe2000f8e00ff */
[----:B------:R-:W2:Y:S04]  /*32a0*/  SYNCS.PHASECHK.TRANS64.TRYWAIT P0, [UR4+0x110], R5 ;  /* 0x00011005ff0075a7 */ /* 0x000ea80008001104 */
[----:B------:R-:W-:Y:S01]  /*32b0*/  PRMT R6, R0, 0x654, R6 ;  /* 0x0000065400067816 */ /* 0x000fe20000000006 */
[----:B-12---:R-:W-:Y:S06]  /*32c0*/  @!P0 BRA `(.L_x_59) ;  /* 0x00000058005c8947 */ /* 0x006fec0003800000 */
.L_x_163:
[----:B------:R-:W-:Y:S01]  /*32d0*/  ULEA UR8, UR5, UR6, 0x4 ;  /* 0x0000000605087291 */ /* 0x000fe2000f8e20ff */
[----:B------:R-:W-:Y:S01]  /*32e0*/  SEL R3, R6, R3, !P2 ;  /* 0x0000000306037207 */ /* 0x000fe20005000000 */
[----:B------:R-:W-:Y:S01]  /*32f0*/  UIADD3 UR9, UPT, UPT, UR4, 0x100, URZ ;  /* 0x0000010004097890 */ /* 0x000fe2000fffe0ff */
[----:B-1----:R-:W-:Y:S01]  /*3300*/  LEA R2, R11, UR6, 0x3 ;  /* 0x000000060b027c11 */ /* 0x002fe2000f8e18ff */
[----:B------:R-:W-:Y:S01]  /*3310*/  UIADD3 UR8, UPT, UPT, UR8, 0x190, URZ ;  /* 0x0000019008087890 */ /* 0x000fe2000fffe0ff */
[----:B------:R1:W-:Y:S01]  /*3320*/  @!P2 SYNCS.ARRIVE.TRANS64.RED RZ, [R3+URZ], R4 ;  /* 0x0000000403ffa9a7 */ /* 0x0003e200080004ff */
[----:B------:R-:W-:Y:S01]  /*3330*/  UIADD3 UR4, UPT, UPT, UR5, 0x1, URZ ;  /* 0x0000000105047890 */ /* 0x000fe2000fffe0ff */
[----:B------:R-:W-:-:S03]  /*3340*/  VIADD R8, R8, 0x1 ;  /* 0x0000000108087836 */ /* 0x000fc60000000000 */
[----:B------:R-:W-:Y:S02]  /*3350*/  UISETP.NE.AND UP0, UPT, UR4, 0x2, UPT ;  /* 0x000000020400788c */ /* 0x000fe4000bf05270 */
[----:B------:R-:W-:Y:S01]  /*3360*/  ISETP.NE.AND P0, PT, R8, 0x2, PT ;  /* 0x000000020800780c */ /* 0x000fe20003f05270 */
[----:B------:R-:W-:Y:S06]  /*3370*/  UGETNEXTWORKID.BROADCAST [UR8], [UR9] ;  /* 0x00000000080073ca */ /* 0x000fec0008000100 */
[----:B------:R-:W-:Y:S02]  /*3380*/  USEL UR7, URZ, 0x1, UP0 ;  /* 0x00000001ff077887 */ /* 0x000fe40008000000 */
[----:B------:R-:W-:-:S04]  /*3390*/  USEL UR5, UR4, URZ, UP0 ;  /* 0x000000ff04057287 */ /* 0x000fc80008000000 */
[----:B------:R-:W-:Y:S02]  /*33a0*/  LOP3.LUT R12, R12, UR7, RZ, 0x3c, !PT ;  /* 0x000000070c0c7c12 */ /* 0x000fe4000f8e3cff */
[----:B-1----:R-:W-:-:S04]  /*33b0*/  SHF.L.U32 R4, R10, 0x1f, RZ ;  /* 0x0000001f0a047819 */ /* 0x002fc800000006ff */
[----:B------:R-:W1:Y:S02]  /*33c0*/  SYNCS.PHASECHK.TRANS64.TRYWAIT P1, [R2+URZ+0x100], R4 ;  /* 0x00010004020075a7 */ /* 0x000e6400080211ff */
[----:B-1----:R-:W-:Y:S05]  /*33d0*/  @!P1 BRA `(.L_x_60) ;  /* 0x0000005800309947 */ /* 0x002fea0003800000 */
.L_x_164:
[C---:B-1----:R-:W-:Y:S01]  /*33e0*/  LEA R4, R11.reuse, UR6, 0x4 ;  /* 0x000000060b047c11 */ /* 0x042fe2000f8e20ff */
[----:B------:R-:W-:Y:S01]  /*33f0*/  VIADD R2, R2, 0x110 ;  /* 0x0000011002027836 */ /* 0x000fe20000000000 */
[----:B------:R-:W-:Y:S01]  /*3400*/  SEL R8, R8, RZ, P0 ;  /* 0x000000ff08087207 */ /* 0x000fe20000000000 */
[----:B------:R-:W-:-:S03]  /*3410*/  VIADD R11, R11, 0x1 ;  /* 0x000000010b0b7836 */ /* 0x000fc60000000000 */
[----:B------:R-:W1:Y:S01]  /*3420*/  LDS.128 R4, [R4+0x190] ;  /* 0x0001900004047984 */ /* 0x000e620000000c00 */
[----:B------:R-:W-:Y:S02]  /*3430*/  PRMT R2, RZ, 0x654, R2 ;  /* 0x00000654ff027816 */ /* 0x000fe40000000002 */
[C---:B------:R-:W-:Y:S01]  /*3440*/  ISETP.NE.AND P1, PT, R11.reuse, 0x2, PT ;  /* 0x000000020b00780c */ /* 0x040fe20003f25270 */
[----:B------:R-:W-:Y:S01]  /*3450*/  @!PT LDS RZ, [RZ] ;  /* 0x00000000fffff984 */ /* 0x000fe20000000800 */
[----:B------:R-:W-:Y:S01]  /*3460*/  @!PT LDS RZ, [RZ] ;  /* 0x00000000fffff984 */ /* 0x000fe20000000800 */
[----:B------:R-:W-:Y:S01]  /*3470*/  @!PT LDS RZ, [RZ] ;  /* 0x00000000fffff984 */ /* 0x000fe20000000800 */
[----:B------:R-:W-:Y:S01]  /*3480*/  @!PT LDS RZ, [RZ] ;  /* 0x00000000fffff984 */ /* 0x000fe20000000800 */
[----:B------:R2:W-:Y:S06]  /*3490*/  MEMBAR.ALL.CTA ;  /* 0x0000000000007992 */ /* 0x0005ec0000008000 */
[----:B--2---:R-:W2:Y:S01]  /*34a0*/  FENCE.VIEW.ASYNC.S ;  /* 0x00000000000073c6 */ /* 0x004ea20000000000 */
[----:B------:R-:W-:Y:S01]  /*34b0*/  SEL R11, R11, RZ, P1 ;  /* 0x000000ff0b0b7207 */ /* 0x000fe20000800000 */
[----:B--2---:R2:W-:Y:S01]  /*34c0*/  SYNCS.ARRIVE.TRANS64.RED.A1T0 RZ, [R2+URZ], RZ ;  /* 0x000000ff02ff79a7 */ /* 0x0045e200081004ff */
[----:B-1----:R-:W-:-:S02]  /*34d0*/  LOP3.LUT P3, RZ, R6, 0x1, RZ, 0xc0, !PT ;  /* 0x0000000106ff7812 */ /* 0x002fc4000786c0ff */
[----:B------:R-:W-:-:S04]  /*34e0*/  SEL R4, RZ, 0x1, P1 ;  /* 0x00000001ff047807 */ /* 0x000fc80000800000 */
[----:B------:R-:W-:Y:S02]  /*34f0*/  LOP3.LUT R10, R10, R4, RZ, 0x3c, !PT ;  /* 0x000000040a0a7212 */ /* 0x000fe400078e3cff */
[----:B--2---:R-:W-:-:S04]  /*3500*/  SEL R2, RZ, 0x1, P0 ;  /* 0x00000001ff027807 */ /* 0x004fc80000000000 */
[----:B------:R-:W-:Y:S01]  /*3510*/  LOP3.LUT R9, R9, R2, RZ, 0x3c, !PT ;  /* 0x0000000209097212 */ /* 0x000fe200078e3cff */
[----:B------:R-:W-:Y:S06]  /*3520*/  @P3 BRA `(.L_x_61) ;  /* 0xfffffffc002c3947 */ /* 0x000fec000383ffff */
[----:B------:R-:W-:Y:S01]  /*3530*/  ULEA UR4, UR5, UR6, 0x3 ;  /* 0x0000000605047291 */ /* 0x000fe2000f8e18ff */
[----:B------:R-:W-:-:S08]  /*3540*/  SHF.L.U32 R2, R12, 0x1f, RZ ;  /* 0x0000001f0c027819 */ /* 0x000fd000000006ff */
[----:B------:R-:W1:Y:S02]  /*3550*/  SYNCS.PHASECHK.TRANS64 P0, [UR4+0x110], R2 ;  /* 0x00011002ff0075a7 */ /* 0x000e640008001004 */
[----:B-1----:R-:W-:Y:S05]  /*3560*/  @P0 BRA `(.L_x_62) ;  /* 0x0000000000080947 */ /* 0x002fea0003800000 */
[----:B------:R-:W1:Y:S02]  /*3570*/  SYNCS.PHASECHK.TRANS64.TRYWAIT P0, [UR4+0x110], R2 ;  /* 0x00011002ff0075a7 */ /* 0x000e640008001104 */
[----:B-1----:R-:W-:Y:S05]  /*3580*/  @!P0 BRA `(.L_x_63) ;  /* 0x0000005400d88947 */ /* 0x002fea0003800000 */
.L_x_62:
[----:B------:R-:W-:-:S04]  /*3590*/  UIADD3 UR7, UPT, UPT, UR5, 0x1, URZ ;  /* 0x0000000105077890 */ /* 0x000fc8000fffe0ff */
[----:B------:R-:W-:-:S04]  /*35a0*/  UISETP.NE.AND UP0, UPT, UR7, 0x2, UPT ;  /* 0x000000020700788c */ /* 0x000fc8000bf05270 */
[----:B------:R-:W-:Y:S02]  /*35b0*/  USEL UR8, URZ, 0x1, UP0 ;  /* 0x00000001ff087887 */ /* 0x000fe40008000000 */
[----:B------:R-:W-:-:S04]  /*35c0*/  USEL UR7, UR7, URZ, UP0 ;  /* 0x000000ff07077287 */ /* 0x000fc80008000000 */
[----:B------:R-:W-:Y:S01]  /*35d0*/  ULEA UR7, UR7, UR6, 0x3 ;  /* 0x0000000607077291 */ /* 0x000fe2000f8e18ff */
[----:B-1----:R-:W-:-:S04]  /*35e0*/  LOP3.LUT R2, R12, UR8, RZ, 0x3c, !PT ;  /* 0x000000080c027c12 */ /* 0x002fc8000f8e3cff */
[----:B------:R-:W-:-:S04]  /*35f0*/  SHF.L.U32 R0, R2, 0x1f, RZ ;  /* 0x0000001f02007819 */ /* 0x000fc800000006ff */
[----:B------:R-:W1:Y:S02]  /*3600*/  SYNCS.PHASECHK.TRANS64 P0, [UR7+0x110], R0 ;  /* 0x00011000ff0075a7 */ /* 0x000e640008001007 */
[----:B-1----:R-:W-:Y:S05]  /*3610*/  @P0 EXIT ;  /* 0x000000000000094d */ /* 0x002fea0003800000 */
[----:B------:R-:W-:Y:S02]  /*3620*/  SHF.L.U32 R2, R2, 0x1f, RZ ;  /* 0x0000001f02027819 */ /* 0x000fe400000006ff */
[----:B------:R-:W-:-:S07]  /*3630*/  MOV R0, UR7 ;  /* 0x0000000700007c02 */ /* 0x000fce0008000f00 */
.L_x_64:
[----:B-1----:R1:W2:Y:S02]  /*3640*/  SYNCS.PHASECHK.TRANS64.TRYWAIT P0, [R0+URZ+0x110], R2 ;  /* 0x00011002000075a7 */ /* 0x0022a400080011ff */
[----:B--2---:R-:W-:Y:S05]  /*3650*/  @!P0 NANOSLEEP.SYNCS 0x989680 ;  /* 0x009896800000895d */ /* 0x004fea0003900000 */
[----:B------:R-:W2:Y:S02]  /*3660*/  @!P0 SYNCS.PHASECHK.TRANS64 P0, [R0+URZ+0x110], R2 ;  /* 0x00011002000085a7 */ /* 0x000ea400080010ff */
[----:B--2---:R-:W-:Y:S05]  /*3670*/  @P0 EXIT ;  /* 0x000000000000094d */ /* 0x004fea0003800000 */
[----:B------:R-:W-:Y:S05]  /*3680*/  BRA `(.L_x_64) ;  /* 0xfffffffc00ec7947 */ /* 0x000fea000383ffff */
.L_x_57:
[----:B------:R-:W-:Y:S05]  /*3690*/  BRA.U UP4, `(.L_x_65) ;  /* 0x0000001104d87547 */ /* 0x000fea000b800000 */
[----:B------:R-:W-:Y:S01]  /*36a0*/  UMOV UR4, 0x40 ;  /* 0x0000004000047882 */ /* 0x000fe20000000000 */
[----:B------:R-:W-:Y:S01]  /*36b0*/  NOP ;  /* 0x0000000000007918 */ /* 0x000fe20000000000 */
[----:B------:R-:W-:Y:S01]  /*36c0*/  ULEA UR5, UR46, UR4, 0x18 ;  /* 0x000000042e057291 */ /* 0x000fe2000f8ec0ff */
[----:B------:R-:W-:Y:S02]  /*36d0*/  UMOV UR6, 0x400 ;  /* 0x0000040000067882 */ /* 0x000fe40000000000 */
[----:B------:R-:W-:-:S06]  /*36e0*/  ULEA UR6, UR46, UR6, 0x18 ;  /* 0x000000062e067291 */ /* 0x000fcc000f8ec0ff */
[----:B------:R-:W1:Y:S02]  /*36f0*/  LDS.U8 R0, [UR5+0x1c] ;  /* 0x00001c05ff007984 */ /* 0x000e640008000000 */
[----:B-1----:R-:W-:-:S13]  /*3700*/  ISETP.NE.AND P0, PT, R0, RZ, PT ;  /* 0x000000ff0000720c */ /* 0x002fda0003f05270 */
[----:B------:R-:W-:Y:S05]  /*3710*/  @P0 BRA `(.L_x_66) ;  /* 0x0000000400080947 */ /* 0x000fea0003800000 */
[----:B------:R-:W-:Y:S02]  /*3720*/  UISETP.NE.U32.AND UP1, UPT, UR47, 0x1, UPT ;  /* 0x000000012f00788c */ /* 0x000fe4000bf25070 */
[----:B------:R-:W-:-:S07]  /*3730*/  UIADD3 UR7, UPT, UPT, UR5, 0x8, URZ ;  /* 0x0000000805077890 */ /* 0x000fce000fffe0ff */
[----:B------:R-:W-:Y:S05]  /*3740*/  BRA.U !UP1, `(.L_x_67) ;  /* 0x00000001099c7547 */ /* 0x000fea000b800000 */
[----:B------:R-:W-:Y:S01]  /*3750*/  ELECT P0, URZ, PT ;  /* 0x0000000000ff782f */ /* 0x000fe20003800000 */
[----:B------:R-:W-:-:S12]  /*3760*/  BSSY B0, `(.L_x_67) ;  /* 0x0000025000007945 */ /* 0x000fd80003800000 */
[----:B------:R-:W-:Y:S05]  /*3770*/  @!P0 BRA `(.L_x_68) ;  /* 0x00000000008c8947 */ /* 0x000fea0003800000 */
[----:B------:R-:W-:-:S05]  /*3780*/  UMOV UR4, 0x10 ;  /* 0x0000001000047882 */ /* 0x000fca0000000000 */
[----:B------:R-:W-:Y:S04]  /*3790*/  DEPBAR.LE SB1, 0x36 ;  /* 0x00009d800000791a */ /* 0x000fe80000000000 */
[----:B------:R-:W1:Y:S02]  /*37a0*/  UTCATOMSWS.2CTA.FIND_AND_SET.ALIGN UP0, UR4, UR4 ;  /* 0x00000004000475e3 */ /* 0x000e640008200800 */
[----:B-1----:R-:W-:Y:S01]  /*37b0*/  MOV R10, UR4 ;  /* 0x00000004000a7c02 */ /* 0x002fe20008000f00 */
[----:B------:R-:W-:Y:S06]  /*37c0*/  BRA.U UP0, `(.L_x_69) ;  /* 0x0000000100187547 */ /* 0x000fec000b800000 */
.L_x_70:
[----:B------:R-:W-:Y:S05]  /*37d0*/  NANOSLEEP 0x64 ;  /* 0x000000640000795d */ /* 0x000fea0003800000 */
[----:B------:R-:W-:-:S05]  /*37e0*/  UMOV UR4, 0x10 ;  /* 0x0000001000047882 */ /* 0x000fca0000000000 */
[----:B------:R-:W-:Y:S04]  /*37f0*/  DEPBAR.LE SB1, 0x36 ;  /* 0x00009d800000791a */ /* 0x000fe80000000000 */
[----:B------:R-:W1:Y:S02]  /*3800*/  UTCATOMSWS.2CTA.FIND_AND_SET.ALIGN UP0, UR4, UR4 ;  /* 0x00000004000475e3 */ /* 0x000e640008200800 */
[----:B-1----:R-:W-:Y:S01]  /*3810*/  MOV R10, UR4 ;  /* 0x00000004000a7c02 */ /* 0x002fe20008000f00 */
[----:B------:R-:W-:Y:S05]  /*3820*/  BRA.U !UP0, `(.L_x_70) ;  /* 0xfffffffd08e87547 */ /* 0x000fea000b83ffff */
.L_x_69:
[----:B------:R-:W1:Y:S01]  /*3830*/  LDS R6, [UR5+0x10] ;  /* 0x00001005ff067984 */ /* 0x000e620008000800 */
[----:B------:R-:W-:Y:S01]  /*3840*/  IMAD.U32 R0, RZ, RZ, UR6 ;  /* 0x00000006ff007e24 */ /* 0x000fe2000f8e00ff */
[----:B------:R-:W-:-:S03]  /*3850*/  MOV R4, UR48 ;  /* 0x0000003000047c02 */ /* 0x000fc60008000f00 */
[----:B------:R-:W-:Y:S01]  /*3860*/  VIADD R0, R0, 0x1b0 ;  /* 0x000001b000007836 */ /* 0x000fe20000000000 */
[----:B-1----:R-:W-:-:S04]  /*3870*/  SHF.L.U32 R6, R6, 0x1f, RZ ;  /* 0x0000001f06067819 */ /* 0x002fc800000006ff */
[----:B------:R-:W1:Y:S02]  /*3880*/  SYNCS.PHASECHK.TRANS64.TRYWAIT P0, [UR5+0x8], R6 ;  /* 0x00000806ff0075a7 */ /* 0x000e640008001105 */
[----:B-1----:R-:W-:Y:S05]  /*3890*/  @P0 BRA `(.L_x_71) ;  /* 0x0000000000080947 */ /* 0x002fea0003800000 */
[----:B------:R-:W1:Y:S02]  /*38a0*/  SYNCS.PHASECHK.TRANS64.TRYWAIT P0, [UR5+0x8], R6 ;  /* 0x00000806ff0075a7 */ /* 0x000e640008001105 */
[----:B-1----:R-:W-:Y:S05]  /*38b0*/  @!P0 BRA `(.L_x_72) ;  /* 0x0000005400248947 */ /* 0x002fea0003800000 */
.L_x_71:
[----:B------:R-:W-:Y:S01]  /*38c0*/  PRMT R4, R4, 0x654, R0 ;  /* 0x0000065404047816 */ /* 0x000fe20000000000 */
[----:B------:R-:W-:Y:S01]  /*38d0*/  HFMA2 R0, -RZ, RZ, 0, 5.9604644775390625e-08 ;  /* 0x00000001ff007431 */ /* 0x000fe200000001ff */
[----:B------:R-:W-:Y:S01]  /*38e0*/  UPRMT UR4, UR48, 0x654, UR7 ;  /* 0x0000065430047896 */ /* 0x000fe20008000007 */
[----:B------:R-:W-:Y:S02]  /*38f0*/  IMAD.MOV.U32 R8, RZ, RZ, 0xffff ;  /* 0x0000ffffff087424 */ /* 0x000fe400078e00ff */
[----:B-1----:R-:W-:Y:S02]  /*3900*/  IMAD.MOV.U32 R6, RZ, RZ, 0x4 ;  /* 0x00000004ff067424 */ /* 0x002fe400078e00ff */
[----:B------:R-:W-:Y:S01]  /*3910*/  IMAD.SHL.U32 R9, R10, 0x20, RZ ;  /* 0x000000200a097824 */ /* 0x000fe200078e00ff */
[----:B------:R-:W-:Y:S02]  /*3920*/  MOV R5, UR4 ;  /* 0x0000000400057c02 */ /* 0x000fe40008000f00 */
[-C--:B------:R-:W-:Y:S01]  /*3930*/  SHF.L.U32 R8, R8, R10.reuse, RZ ;  /* 0x0000000a08087219 */ /* 0x080fe200000006ff */
[----:B------:R1:W-:Y:S01]  /*3940*/  SYNCS.ARRIVE.TRANS64.RED RZ, [UR4], R6 ;  /* 0x00000006ffff79a7 */ /* 0x0003e20008000404 */
[----:B------:R-:W-:Y:S01]  /*3950*/  SHF.L.U32 R7, R0, R10, RZ ;  /* 0x0000000a00077219 */ /* 0x000fe200000006ff */
[----:B------:R1:W-:Y:S04]  /*3960*/  STS [UR6+0x1b0], R9 ;  /* 0x0001b009ff007988 */ /* 0x0003e80008000806 */
[----:B------:R1:W-:Y:S04]  /*3970*/  STAS [R4.64], R10 ;  /* 0x0000000a04007dbd */ /* 0x0003e8000c0008ff */
[----:B------:R1:W-:Y:S04]  /*3980*/  ATOMS.OR RZ, [UR5+0x14], R8 ;  /* 0x00001408ffff798c */ /* 0x0003e8000b000005 */
[----:B------:R1:W-:Y:S04]  /*3990*/  ATOMS.OR RZ, [UR5+0x18], R7 ;  /* 0x00001807ffff798c */ /* 0x0003e8000b000005 */
[----:B------:R1:W-:Y:S02]  /*39a0*/  ATOMS.XOR RZ, [UR5+0x10], R0 ;  /* 0x00001000ffff798c */ /* 0x0003e4000b800005 */
.L_x_68:
[----:B------:R-:W-:Y:S05]  /*39b0*/  BSYNC B0 ;  /* 0x0000000000007941 */ /* 0x000fea0003800000 */
.L_x_67:
[----:B------:R-:W-:Y:S05]  /*39c0*/  BRA.U UP1, `(.L_x_73) ;  /* 0x00000001016c7547 */ /* 0x000fea000b800000 */
[----:B------:R-:W-:-:S03]  /*39d0*/  UMOV UR4, 0xffffffff ;  /* 0xffffffff00047882 */ /* 0x000fc60000000000 */
[----:B------:R-:W-:Y:S05]  /*39e0*/  BRA.DIV UR4, `(.L_x_74) ;  /* 0x0000005204f07947 */ /* 0x000fea000b800000 */
[----:B------:R-:W-:-:S13]  /*39f0*/  ELECT P6, URZ, PT ;  /* 0x0000000000ff782f */ /* 0x000fda00038c0000 */
.L_x_168:
[----:B------:R-:W-:Y:S05]  /*3a00*/  @!P6 BRA `(.L_x_73) ;  /* 0x00000000005ce947 */ /* 0x000fea0003800000 */
[----:B-1----:R-:W1:Y:S02]  /*3a10*/  LDS R4, [UR5+0x10] ;  /* 0x00001005ff047984 */ /* 0x002e640008000800 */
[----:B-1----:R-:W-:-:S04]  /*3a20*/  SHF.L.U32 R4, R4, 0x1f, RZ ;  /* 0x0000001f04047819 */ /* 0x002fc800000006ff */
[----:B------:R-:W1:Y:S02]  /*3a30*/  SYNCS.PHASECHK.TRANS64.TRYWAIT P0, [UR5+0x8], R4 ;  /* 0x00000804ff0075a7 */ /* 0x000e640008001105 */
[----:B-1----:R-:W-:Y:S05]  /*3a40*/  @P0 BRA `(.L_x_75) ;  /* 0x0000000000080947 */ /* 0x002fea0003800000 */
[----:B------:R-:W1:Y:S02]  /*3a50*/  SYNCS.PHASECHK.TRANS64.TRYWAIT P0, [UR5+0x8], R4 ;  /* 0x00000804ff0075a7 */ /* 0x000e640008001105 */
[----:B-1----:R-:W-:Y:S05]  /*3a60*/  @!P0 BRA `(.L_x_76) ;  /* 0x0000005000f08947 */ /* 0x002fea0003800000 */
.L_x_75:
[----:B------:R-:W2:Y:S01]  /*3a70*/  LDS R6, [UR6+0x1b0] ;  /* 0x0001b006ff067984 */ /* 0x000ea20008000800 */
[----:B-1----:R-:W-:Y:S02]  /*3a80*/  HFMA2 R0, -RZ, RZ, 0, 5.9604644775390625e-08 ;  /* 0x00000001ff007431 */ /* 0x002fe400000001ff */
[----:B------:R-:W-:Y:S01]  /*3a90*/  IMAD.MOV.U32 R4, RZ, RZ, 0xffff ;  /* 0x0000ffffff047424 */ /* 0x000fe200078e00ff */
[----:B------:R-:W-:Y:S01]  /*3aa0*/  UPRMT UR4, UR48, 0x654, UR7 ;  /* 0x0000065430047896 */ /* 0x000fe20008000007 */
[----:B--2---:R-:W-:-:S03]  /*3ab0*/  IMAD.SHL.U32 R5, R6, 0x20, RZ ;  /* 0x0000002006057824 */ /* 0x004fc600078e00ff */
[-C--:B------:R-:W-:Y:S02]  /*3ac0*/  SHF.L.U32 R4, R4, R6.reuse, RZ ;  /* 0x0000000604047219 */ /* 0x080fe400000006ff */
[----:B------:R-:W-:Y:S01]  /*3ad0*/  SHF.L.U32 R6, R0, R6, RZ ;  /* 0x0000000600067219 */ /* 0x000fe200000006ff */
[----:B------:R2:W-:Y:S04]  /*3ae0*/  STS [UR6+0x1b0], R5 ;  /* 0x0001b005ff007988 */ /* 0x0005e80008000806 */
[----:B------:R2:W-:Y:S04]  /*3af0*/  ATOMS.OR RZ, [UR5+0x14], R4 ;  /* 0x00001404ffff798c */ /* 0x0005e8000b000005 */
[----:B------:R2:W-:Y:S01]  /*3b00*/  ATOMS.OR RZ, [UR5+0x18], R6 ;  /* 0x00001806ffff798c */ /* 0x0005e2000b000005 */
[----:B------:R-:W-:Y:S03]  /*3b10*/  SYNCS.ARRIVE.TRANS64.RED.A1T0 RZ, [UR4], RZ ;  /* 0x000000ffffff79a7 */ /* 0x000fe60008100404 */
[----:B------:R2:W-:Y:S01]  /*3b20*/  ATOMS.XOR RZ, [UR5+0x10], R0 ;  /* 0x00001000ffff798c */ /* 0x0005e2000b800005 */
[----:B------:R-:W-:Y:S05]  /*3b30*/  BRA `(.L_x_73) ;  /* 0x0000000000107947 */ /* 0x000fea0003800000 */
.L_x_66:
[----:B------:R-:W-:Y:S02]  /*3b40*/  MOV R0, 0xffffffff ;  /* 0xffffffff00007802 */ /* 0x000fe40000000f00 */
[----:B------:R-:W-:-:S03]  /*3b50*/  MOV R4, 0x3b80 ;  /* 0x00003b8000047802 */ /* 0x000fc60000000f00 */
[----:B------:R1:W-:Y:S04]  /*3b60*/  STS [UR6+0x1b0], R0 ;  /* 0x0001b000ff007988 */ /* 0x0003e80008000806 */
[----:B-1---5:R-:W-:Y:S05]  /*3b70*/  CALL.REL.NOINC `($__internal_1_$__cuda_sm10x_tcgen05_guardrail_trap_phase_invalid_during_alloc) ;  /* 0x0000005800387944 */ /* 0x022fea0003c00000 */
.L_x_73:
[----:B------:R-:W-:Y:S05]  /*3b80*/  WARPSYNC.ALL ;  /* 0x0000000000007948 */ /* 0x000fea0003800000 */
[----:B------:R-:W3:Y:S01]  /*3b90*/  S2UR UR4, SR_CgaCtaId ;  /* 0x00000000000479c3 */ /* 0x000ee20000008800 */
[----:B------:R-:W-:Y:S01]  /*3ba0*/  UMOV UR26, 0x400 ;  /* 0x00000400001a7882 */ /* 0x000fe20000000000 */
[----:B------:R-:W-:-:S06]  /*3bb0*/  NOP ;  /* 0x0000000000007918 */ /* 0x000fcc0000000000 */
[----:B------:R-:W-:Y:S06]  /*3bc0*/  BAR.ARV 0x6, 0xa0 ;  /* 0x0182800000007b1d */ /* 0x000fec0000002000 */
[----:B------:R-:W4:Y:S01]  /*3bd0*/  LDCU UR6, c[0x0][0x38c] ;  /* 0x00007180ff0677ac */ /* 0x000f220008000800 */
[----:B------:R-:W-:Y:S01]  /*3be0*/  LOP3.LUT R3, R3, 0xffff, RZ, 0xc0, !PT ;  /* 0x0000ffff03037812 */ /* 0x000fe200078ec0ff */
[----:B-1----:R-:W-:Y:S01]  /*3bf0*/  IMAD.MOV.U32 R9, RZ, RZ, 0x1 ;  /* 0x00000001ff097424 */ /* 0x002fe200078e00ff */
[----:B------:R-:W-:Y:S01]  /*3c00*/  LOP3.LUT R2, R2, 0xffff, RZ, 0xc0, !PT ;  /* 0x0000ffff02027812 */ /* 0x000fe200078ec0ff */
[----:B------:R-:W-:Y:S01]  /*3c10*/  IMAD.MOV.U32 R8, RZ, RZ, RZ ;  /* 0x000000ffff087224 */ /* 0x000fe200078e00ff */
[----:B------:R-:W-:Y:S01]  /*3c20*/  R2UR UR28, R3 ;  /* 0x00000000031c72ca */ /* 0x000fe200000e0000 */
[----:B------:R-:W-:Y:S01]  /*3c30*/  UMOV UR32, URZ ;  /* 0x000000ff00207c82 */ /* 0x000fe20008000000 */
[----:B------:R-:W-:-:S02]  /*3c40*/  R2UR UR42, R2 ;  /* 0x00000000022a72ca */ /* 0x000fc400000e0000 */
[----:B------:R-:W-:Y:S01]  /*3c50*/  CS2R R2, SRZ ;  /* 0x0000000000027805 */ /* 0x000fe2000001ff00 */
[----:B------:R-:W-:Y:S01]  /*3c60*/  UMOV UR23, URZ ;  /* 0x000000ff00177c82 */ /* 0x000fe20008000000 */
[----:B---3--:R-:W-:Y:S01]  /*3c70*/  ULEA UR26, UR4, UR26, 0x18 ;  /* 0x0000001a041a7291 */ /* 0x008fe2000f8ec0ff */
[----:B------:R-:W-:Y:S01]  /*3c80*/  UMOV UR22, URZ ;  /* 0x000000ff00167c82 */ /* 0x000fe20008000000 */
[----:B------:R-:W-:Y:S02]  /*3c90*/  UISETP.NE.AND UP3, UPT, UR47, URZ, UPT ;  /* 0x000000ff2f00728c */ /* 0x000fe4000bf65270 */
[----:B------:R-:W-:Y:S02]  /*3ca0*/  UIADD3 UR5, UPT, UPT, UR26, 0x4300, URZ ;  /* 0x000043001a057890 */ /* 0x000fe4000fffe0ff */
[----:B------:R-:W-:-:S03]  /*3cb0*/  UIADD3 UR4, UPT, UPT, UR26, 0x1e300, URZ ;  /* 0x0001e3001a047890 */ /* 0x000fc6000fffe0ff */
[----:B--2---:R-:W1:Y:S01]  /*3cc0*/  LDS R0, [UR26+0x1b0] ;  /* 0x0001b01aff007984 */ /* 0x004e620008000800 */
[----:B----4-:R-:W-:Y:S02]  /*3cd0*/  UIADD3 UR6, UPT, UPT, UR6, 0x7f, URZ ;  /* 0x0000007f06067890 */ /* 0x010fe4000fffe0ff */
[----:B------:R-:W-:Y:S02]  /*3ce0*/  USHF.R.U32.HI UR5, URZ, 0x4, UR5 ;  /* 0x00000004ff057899 */ /* 0x000fe40008011605 */
[----:B------:R-:W-:Y:S02]  /*3cf0*/  USHF.R.S32.HI UR33, URZ, 0x1f, UR6 ;  /* 0x0000001fff217899 */ /* 0x000fe40008011406 */
[----:B------:R-:W-:Y:S02]  /*3d00*/  USHF.R.U32.HI UR4, URZ, 0x4, UR4 ;  /* 0x00000004ff047899 */ /* 0x000fe40008011604 */
[----:B------:R-:W-:Y:S02]  /*3d10*/  ULEA.HI UR33, UR33, UR6, URZ, 0x7 ;  /* 0x0000000621217291 */ /* 0x000fe4000f8f38ff */
[----:B------:R-:W-:-:S02]  /*3d20*/  ULOP3.LUT UR5, UR5, 0x3fff, URZ, 0xc0, !UPT ;  /* 0x00003fff05057892 */ /* 0x000fc4000f8ec0ff */
[----:B------:R-:W-:Y:S02]  /*3d30*/  USHF.R.S32.HI UR33, URZ, 0x7, UR33 ;  /* 0x00000007ff217899 */ /* 0x000fe40008011421 */
[----:B------:R-:W-:Y:S02]  /*3d40*/  ULOP3.LUT UR30, UR4, 0x3fff, URZ, 0xc0, !UPT ;  /* 0x00003fff041e7892 */ /* 0x000fe4000f8ec0ff */
[----:B------:R-:W-:Y:S01]  /*3d50*/  UISETP.LT.AND UP0, UPT, UR33, 0x1, UPT ;  /* 0x000000012100788c */ /* 0x000fe2000bf01270 */
[----:B------:R-:W-:Y:S01]  /*3d60*/  UMOV UR40, 0x0 ;  /* 0x0000000000287882 */ /* 0x000fe20000000000 */
[----:B------:R-:W-:Y:S01]  /*3d70*/  UMOV UR41, 0x82004a0 ;  /* 0x082004a000297882 */ /* 0x000fe20000000000 */
[----:B------:R-:W-:Y:S02]  /*3d80*/  ULOP3.LUT UR29, UR5, 0x10000, URZ, 0xfc, !UPT ;  /* 0x00010000051d7892 */ /* 0x000fe4000f8efcff */
[----:B------:R-:W-:Y:S02]  /*3d90*/  ULOP3.LUT UR30, UR30, 0x10000, URZ, 0xfc, !UPT ;  /* 0x000100001e1e7892 */ /* 0x000fe4000f8efcff */
[----:B------:R-:W-:Y:S01]  /*3da0*/  USEL UR43, UR33, 0x1, !UP0 ;  /* 0x00000001212b7887 */ /* 0x000fe2000c000000 */
[----:B------:R-:W-:Y:S01]  /*3db0*/  UMOV UR38, 0x0 ;  /* 0x0000000000267882 */ /* 0x000fe20000000000 */
[----:B------:R-:W-:Y:S01]  /*3dc0*/  UMOV UR39, 0x82004a0 ;  /* 0x082004a000277882 */ /* 0x000fe20000000000 */
[----:B------:R-:W-:Y:S01]  /*3dd0*/  UMOV UR36, 0x0 ;  /* 0x0000000000247882 */ /* 0x000fe20000000000 */
[----:B------:R-:W-:Y:S01]  /*3de0*/  UMOV UR37, 0x82004a0 ;  /* 0x082004a000257882 */ /* 0x000fe20000000000 */
[----:B------:R-:W-:Y:S01]  /*3df0*/  UMOV UR34, 0x0 ;  /* 0x0000000000227882 */ /* 0x000fe20000000000 */
[----:B------:R-:W-:Y:S01]  /*3e00*/  UMOV UR35, 0x82004a0 ;  /* 0x082004a000237882 */ /* 0x000fe20000000000 */
[----:B-1----:R-:W-:-:S15]  /*3e10*/  R2UR UR44, R0 ;  /* 0x00000000002c72ca */ /* 0x002fde00000e0000 */
.L_x_84:
[C---:B------:R-:W-:Y:S02]  /*3e20*/  LEA R0, R8.reuse, UR26, 0x3 ;  /* 0x0000001a08007c11 */ /* 0x040fe4000f8e18ff */
[----:B------:R-:W-:Y:S02]  /*3e30*/  SHF.L.U32 R4, R3, 0x1f, RZ ;  /* 0x0000001f03047819 */ /* 0x000fe400000006ff */
[----:B------:R-:W-:Y:S02]  /*3e40*/  LEA R5, R8, UR26, 0x4 ;  /* 0x0000001a08057c11 */ /* 0x000fe4000f8e20ff */
[----:B------:R-:W1:Y:S02]  /*3e50*/  SYNCS.PHASECHK.TRANS64.TRYWAIT P0, [R0+URZ+0x100], R4 ;  /* 0x00010004000075a7 */ /* 0x000e6400080011ff */
[----:B-1-3--:R-:W-:Y:S05]  /*3e60*/  @!P0 BRA `(.L_x_77) ;  /* 0x0000005000088947 */ /* 0x00afea0003800000 */
.L_x_169:
[----:B-1----:R-:W1:Y:S01]  /*3e70*/  LDS.128 R4, [R5+0x190] ;  /* 0x0001900005047984 */ /* 0x002e620000000c00 */
[----:B------:R-:W-:Y:S02]  /*3e80*/  VIADD R0, R0, 0x110 ;  /* 0x0000011000007836 */ /* 0x000fe40000000000 */
[----:B------:R-:W-:Y:S01]  /*3e90*/  VIADD R8, R8, 0x1 ;  /* 0x0000000108087836 */ /* 0x000fe20000000000 */
[----:B------:R-:W-:Y:S01]  /*3ea0*/  @!PT LDS RZ, [RZ] ;  /* 0x00000000fffff984 */ /* 0x000fe20000000800 */
[----:B------:R-:W-:Y:S01]  /*3eb0*/  @!PT LDS RZ, [RZ] ;  /* 0x00000000fffff984 */ /* 0x000fe20000000800 */
[----:B------:R-:W-:Y:S01]  /*3ec0*/  @!PT LDS RZ, [RZ] ;  /* 0x00000000fffff984 */ /* 0x000fe20000000800 */
[----:B------:R-:W-:Y:S01]  /*3ed0*/  @!PT LDS RZ, [RZ] ;  /* 0x00000000fffff984 */ /* 0x000fe20000000800 */
[----:B------:R2:W-:Y:S06]  /*3ee0*/  MEMBAR.ALL.CTA ;  /* 0x0000000000007992 */ /* 0x0005ec0000008000 */
[----:B--2---:R-:W2:Y:S01]  /*3ef0*/  FENCE.VIEW.ASYNC.S ;  /* 0x00000000000073c6 */ /* 0x004ea20000000000 */
[----:B------:R-:W-:-:S04]  /*3f00*/  PRMT R0, RZ, 0x654, R0 ;  /* 0x00000654ff007816 */ /* 0x000fc80000000000 */
[----:B--2---:R2:W-:Y:S01]  /*3f10*/  SYNCS.ARRIVE.TRANS64.RED.A1T0 RZ, [R0+URZ], RZ ;  /* 0x000000ff00ff79a7 */ /* 0x0045e200081004ff */
[----:B-1----:R-:W-:Y:S01]  /*3f20*/  LOP3.LUT P1, RZ, R6, 0x1, RZ, 0xc0, !PT ;  /* 0x0000000106ff7812 */ /* 0x002fe2000782c0ff */
[----:B--2---:R-:W-:-:S12]  /*3f30*/  BRA.U UP3, `(.L_x_78) ;  /* 0x0000000503087547 */ /* 0x004fd8000b800000 */
[----:B------:R-:W1:Y:S01]  /*3f40*/  LDCU UR4, c[0x0][0x38c] ;  /* 0x00007180ff0477ac */ /* 0x000e620008000800 */
[----:B------:R-:W-:Y:S02]  /*3f50*/  PLOP3.LUT P2, PT, PT, PT, PT, 0x80, 0x8 ;  /* 0x000000000008781c */ /* 0x000fe40003f4f070 */
[----:B------:R-:W-:Y:S01]  /*3f60*/  SHF.L.U32 R4, R9, 0x1f, RZ ;  /* 0x0000001f09047819 */ /* 0x000fe200000006ff */
[----:B------:R-:W-:Y:S02]  /*3f70*/  ULEA UR31, UR32, UR26, 0x3 ;  /* 0x0000001a201f7291 */ /* 0x000fe4000f8e18ff */
[----:B------:R-:W-:Y:S02]  /*3f80*/  ULEA UR11, UR32, UR44, 0x6 ;  /* 0x0000002c200b7291 */ /* 0x000fe4000f8e30ff */
[----:B-1----:R-:W-:-:S06]  /*3f90*/  UISETP.GE.AND UP0, UPT, UR4, 0x1, UPT ;  /* 0x000000010400788c */ /* 0x002fcc000bf06270 */
[----:B------:R-:W-:-:S05]  /*3fa0*/  PLOP3.LUT P0, PT, PT, PT, UP0, 0x80, 0x8 ;  /* 0x000000000008781c */ /* 0x000fca0003f0f008 */
[----:B------:R-:W-:-:S08]  /*3fb0*/  @UP0 ULEA UR4, UR23, UR26, 0x3 ;  /* 0x0000001a17040291 */ /* 0x000fd0000f8e18ff */
[----:B------:R-:W-:-:S04]  /*3fc0*/  @P0 SHF.L.U32 R0, R2, 0x1f, RZ ;  /* 0x0000001f02000819 */ /* 0x000fc800000006ff */
[----:B------:R1:W2:Y:S01]  /*3fd0*/  @P0 SYNCS.PHASECHK.TRANS64.TRYWAIT P2, [UR4], R0 ;  /* 0x00000000ff0005a7 */ /* 0x0002a20008041104 */
[----:B------:R-:W3:Y:S02]  /*3fe0*/  SYNCS.PHASECHK.TRANS64.TRYWAIT P0, [UR31+0x140], R4 ;  /* 0x00014004ff0075a7 */ /* 0x000ee4000800111f */
[----:B-123--:R-:W-:Y:S05]  /*3ff0*/  @!P0 BRA `(.L_x_79) ;  /* 0x0000004c00b88947 */ /* 0x00efea0003800000 */
.L_x_171:
[----:B------:R-:W-:Y:S01]  /*4000*/  UMOV UR27, UR22 ;  /* 0x00000016001b7c82 */ /* 0x000fe20008000000 */
[----:B------:R-:W-:Y:S05]  /*4010*/  BRA.U !UP0, `(.L_x_80) ;  /* 0x0000000108c07547 */ /* 0x000fea000b800000 */
[----:B------:R-:W-:Y:S02]  /*4020*/  UIADD3 UR27, UPT, UPT, UR43, UR22, URZ ;  /* 0x000000162b1b7290 */ /* 0x000fe4000fffe0ff */
[----:B------:R-:W-:Y:S01]  /*4030*/  UPLOP3.LUT UP2, UPT, UPT, UPT, UPT, 0x40, 0x4 ;  /* 0x000000000004789c */ /* 0x000fe20003f4e870 */
[----:B------:R-:W-:Y:S01]  /*4040*/  UMOV UR24, UR33 ;  /* 0x0000002100187c82 */ /* 0x000fe20008000000 */
[----:B------:R-:W-:-:S09]  /*4050*/  UMOV UR10, UR23 ;  /* 0x00000017000a7c82 */ /* 0x000fd20008000000 */
.L_x_83:
[----:B--2---:R-:W-:Y:S01]  /*4060*/  ULEA UR5, UR10, UR26, 0x3 ;  /* 0x0000001a0a057291 */ /* 0x004fe2000f8e18ff */
[----:B---3--:R-:W-:Y:S11]  /*4070*/  @P2 BRA `(.L_x_81) ;  /* 0x00000000000c2947 */ /* 0x008ff60003800000 */
[----:B-1----:R-:W-:Y:S04]  /*4080*/  SHF.L.U32 R4, R2, 0x1f, RZ ;  /* 0x0000001f02047819 */ /* 0x002fe800000006ff */
[----:B------:R-:W1:Y:S02]  /*4090*/  SYNCS.PHASECHK.TRANS64.TRYWAIT P0, [UR5], R4 ;  /* 0x00000004ff0075a7 */ /* 0x000e640008001105 */
[----:B-1----:R-:W-:Y:S05]  /*40a0*/  @!P0 BRA `(.L_x_82) ;  /* 0x0000004c00a48947 */ /* 0x002fea0003800000 */
.L_x_81:
[----:B------:R-:W-:Y:S01]  /*40b0*/  UISETP.NE.AND UP0, UPT, UR24, 0x1, UPT ;  /* 0x000000011800788c */ /* 0x000fe2000bf05270 */
[----:B------:R-:W-:Y:S01]  /*40c0*/  PLOP3.LUT P2, PT, PT, PT, PT, 0x80, 0x8 ;  /* 0x000000000008781c */ /* 0x000fe20003f4f070 */
[----:B------:R-:W-:Y:S02]  /*40d0*/  UIADD3 UR4, UPT, UPT, UR10, 0x1, URZ ;  /* 0x000000010a047890 */ /* 0x000fe4000fffe0ff */
[----:B------:R-:W-:Y:S02]  /*40e0*/  UIADD3 UR25, UPT, UPT, UR5, 0x68, URZ ;  /* 0x0000006805197890 */ /* 0x000fe4000fffe0ff */
[----:B------:R-:W-:Y:S01]  /*40f0*/  UISETP.NE.AND UP1, UPT, UR4, 0xd, UPT ;  /* 0x0000000d0400788c */ /* 0x000fe2000bf25270 */
[----:B------:R-:W-:Y:S01]  /*4100*/  PLOP3.LUT P0, PT, PT, PT, UP0, 0x80, 0x8 ;  /* 0x000000000008781c */ /* 0x000fe20003f0f008 */
[----:B------:R-:W-:Y:S02]  /*4110*/  UIADD3 UR22, UPT, UPT, UR22, 0x1, URZ ;  /* 0x0000000116167890 */ /* 0x000fe4000fffe0ff */
[----:B------:R-:W-:Y:S02]  /*4120*/  USEL UR6, URZ, 0x1, UP1 ;  /* 0x00000001ff067887 */ /* 0x000fe40008800000 */
[----:B------:R-:W-:Y:S02]  /*4130*/  USEL UR23, UR4, URZ, UP1 ;  /* 0x000000ff04177287 */ /* 0x000fe40008800000 */
[----:B------:R-:W-:Y:S02]  /*4140*/  UIADD3 UR24, UPT, UPT, UR24, -0x1, URZ ;  /* 0xffffffff18187890 */ /* 0x000fe4000fffe0ff */
[----:B------:R-:W-:Y:S01]  /*4150*/  @UP0 ULEA UR4, UR23, UR26, 0x3 ;  /* 0x0000001a17040291 */ /* 0x000fe2000f8e18ff */
[----:B------:R-:W-:Y:S01]  /*4160*/  LOP3.LUT R2, R2, UR6, RZ, 0x3c, !PT ;  /* 0x0000000602027c12 */ /* 0x000fe2000f8e3cff */
[----:B------:R-:W-:Y:S02]  /*4170*/  ULEA UR6, UR10, UR30, 0x9 ;  /* 0x0000001e0a067291 */ /* 0x000fe4000f8e48ff */
[----:B------:R-:W-:Y:S01]  /*4180*/  UISETP.NE.AND UP0, UPT, UR22, UR27, UPT ;  /* 0x0000001b1600728c */ /* 0x000fe2000bf05270 */
[----:B-1----:R-:W-:Y:S01]  /*4190*/  @P0 SHF.L.U32 R0, R2, 0x1f, RZ ;  /* 0x0000001f02000819 */ /* 0x002fe200000006ff */
[----:B------:R-:W-:Y:S02]  /*41a0*/  UIADD3 UR20, UPT, UPT, UR6, 0x2, URZ ;  /* 0x0000000206147890 */ /* 0x000fe4000fffe0ff */
[----:B------:R-:W-:Y:S01]  /*41b0*/  UIADD3 UR16, UPT, UPT, UR6, 0x4, URZ ;  /* 0x0000000406107890 */ /* 0x000fe2000fffe0ff */
[----:B------:R2:W3:Y:S01]  /*41c0*/  @P0 SYNCS.PHASECHK.TRANS64.TRYWAIT P2, [UR4], R0 ;  /* 0x00000000ff0005a7 */ /* 0x0004e20008041104 */
[----:B------:R-:W-:Y:S02]  /*41d0*/  ULEA UR4, UR10, UR29, 0x9 ;  /* 0x0000001d0a047291 */ /* 0x000fe4000f8e48ff */
[----:B------:R-:W-:Y:S02]  /*41e0*/  UIADD3 UR12, UPT, UPT, UR6, 0x6, URZ ;  /* 0x00000006060c7890 */ /* 0x000fe4000fffe0ff */
[----:B------:R-:W-:Y:S02]  /*41f0*/  UIADD3 UR18, UPT, UPT, UR4, 0x2, URZ ;  /* 0x0000000204127890 */ /* 0x000fe4000fffe0ff */
[----:B------:R-:W-:Y:S02]  /*4200*/  UIADD3 UR14, UPT, UPT, UR4, 0x4, URZ ;  /* 0x00000004040e7890 */ /* 0x000fe4000fffe0ff */
[----:B------:R-:W-:Y:S01]  /*4210*/  UIADD3 UR8, UPT, UPT, UR4, 0x6, URZ ;  /* 0x0000000604087890 */ /* 0x000fe2000fffe0ff */
[----:B------:R-:W-:Y:S01]  /*4220*/  UMOV UR7, 0x40004040 ;  /* 0x4000404000077882 */ /* 0x000fe20000000000 */
[----:B------:R-:W-:Y:S01]  /*4230*/  UMOV UR5, 0x40004040 ;  /* 0x4000404000057882 */ /* 0x000fe20000000000 */
[----:B------:R-:W-:Y:S01]  /*4240*/  UMOV UR21, 0x40004040 ;  /* 0x4000404000157882 */ /* 0x000fe20000000000 */
[----:B------:R2:W-:Y:S01]  /*4250*/  UTCIMMA.2CTA gdesc[UR4], gdesc[UR6], tmem[UR11], tmem[UR40], idesc[UR41], UP2 ;  /* 0x00ff2806040075ea */ /* 0x0005e2000920010b */
[----:B------:R-:W-:Y:S01]  /*4260*/  UPLOP3.LUT UP2, UPT, UPT, UPT, UPT, 0x80, 0x8 ;  /* 0x000000000008789c */ /* 0x000fe20003f4f070 */
[----:B------:R-:W-:Y:S01]  /*4270*/  UMOV UR19, 0x40004040 ;  /* 0x4000404000137882 */ /* 0x000fe20000000000 */
[----:B------:R-:W-:Y:S01]  /*4280*/  UMOV UR17, 0x40004040 ;  /* 0x4000404000117882 */ /* 0x000fe20000000000 */
[----:B------:R2:W-:Y:S01]  /*4290*/  UTCIMMA.2CTA gdesc[UR18], gdesc[UR20], tmem[UR11], tmem[UR38], idesc[UR39], UPT ;  /* 0x00ff2614120075ea */ /* 0x0005e2000ba0010b */
[----:B------:R-:W-:Y:S01]  /*42a0*/  UMOV UR15, 0x40004040 ;  /* 0x40004040000f7882 */ /* 0x000fe20000000000 */
[----:B------:R-:W-:Y:S01]  /*42b0*/  UMOV UR13, 0x40004040 ;  /* 0x40004040000d7882 */ /* 0x000fe20000000000 */
[----:B------:R-:W-:Y:S01]  /*42c0*/  UMOV UR9, 0x40004040 ;  /* 0x4000404000097882 */ /* 0x000fe20000000000 */
[----:B------:R2:W-:Y:S01]  /*42d0*/  UTCIMMA.2CTA gdesc[UR14], gdesc[UR16], tmem[UR11], tmem[UR36], idesc[UR37], UPT ;  /* 0x00ff24100e0075ea */ /* 0x0005e2000ba0010b */
[----:B------:R2:W-:Y:S01]  /*42e0*/  UTCIMMA.2CTA gdesc[UR8], gdesc[UR12], tmem[UR11], tmem[UR34], idesc[UR35], UPT ;  /* 0x00ff220c080075ea */ /* 0x0005e2000ba0010b */
[----:B------:R2:W-:Y:S01]  /*42f0*/  UTCBAR.2CTA.MULTICAST [UR25], URZ, UR28 ;  /* 0x000000ff190073e9 */ /* 0x0005e2000820081c */
[----:B------:R-:W-:Y:S01]  /*4300*/  UMOV UR10, UR23 ;  /* 0x00000017000a7c82 */ /* 0x000fe20008000000 */
[----:B------:R-:W-:Y:S05]  /*4310*/  BRA.U UP0, `(.L_x_83) ;  /* 0xfffffffd00507547 */ /* 0x000fea000b83ffff */
.L_x_80:
[----:B--2---:R-:W-:Y:S01]  /*4320*/  UIADD3 UR4, UPT, UPT, UR31, 0x120, URZ ;  /* 0x000001201f047890 */ /* 0x004fe2000fffe0ff */
[----:B------:R-:W-:-:S08]  /*4330*/  UMOV UR22, UR27 ;  /* 0x0000001b00167c82 */ /* 0x000fd00008000000 */
[----:B------:R2:W-:Y:S01]  /*4340*/  UTCBAR.2CTA.MULTICAST [UR4], URZ, UR42 ;  /* 0x000000ff040073e9 */ /* 0x0005e2000820082a */
[----:B------:R-:W-:Y:S02]  /*4350*/  NOP ;  /* 0x0000000000007918 */ /* 0x000fe40000000000 */
.L_x_78:
[----:B--2---:R-:W-:Y:S01]  /*4360*/  UIADD3 UR4, UPT, UPT, UR32, 0x1, URZ ;  /* 0x0000000120047890 */ /* 0x004fe2000fffe0ff */
[----:B------:R-:W-:-:S03]  /*4370*/  ISETP.NE.AND P0, PT, R8, 0x2, PT ;  /* 0x000000020800780c */ /* 0x000fc60003f05270 */
[----:B------:R-:W-:Y:S01]  /*4380*/  UISETP.NE.AND UP0, UPT, UR4, 0x4, UPT ;  /* 0x000000040400788c */ /* 0x000fe2000bf05270 */
[----:B-1----:R-:W-:Y:S02]  /*4390*/  SEL R0, RZ, 0x1, P0 ;  /* 0x00000001ff007807 */ /* 0x002fe40000000000 */
[----:B------:R-:W-:Y:S01]  /*43a0*/  SEL R8, R8, RZ, P0 ;  /* 0x000000ff08087207 */ /* 0x000fe20000000000 */
[----:B------:R-:W-:Y:S01]  /*43b0*/  USEL UR5, URZ, 0x1, UP0 ;  /* 0x00000001ff057887 */ /* 0x000fe20008000000 */
[----:B------:R-:W-:Y:S01]  /*43c0*/  LOP3.LUT R3, R3, R0, RZ, 0x3c, !PT ;  /* 0x0000000003037212 */ /* 0x000fe200078e3cff */
[----:B------:R-:W-:-:S04]  /*43d0*/  USEL UR32, UR4, URZ, UP0 ;  /* 0x000000ff04207287 */ /* 0x000fc80008000000 */
[----:B------:R-:W-:Y:S01]  /*43e0*/  LOP3.LUT R9, R9, UR5, RZ, 0x3c, !PT ;  /* 0x0000000509097c12 */ /* 0x000fe2000f8e3cff */
[----:B------:R-:W-:Y:S07]  /*43f0*/  @P1 BRA `(.L_x_84) ;  /* 0xfffffff800881947 */ /* 0x000fee000383ffff */
[----:B------:R-:W1:Y:S01]  /*4400*/  S2UR UR8, SR_CgaCtaId ;  /* 0x00000000000879c3 */ /* 0x000e620000008800 */
[----:B------:R-:W-:Y:S01]  /*4410*/  ELECT P0, URZ, PT ;  /* 0x0000000000ff782f */ /* 0x000fe20003800000 */
[----:B------:R-:W-:Y:S01]  /*4420*/  HFMA2 R0, -RZ, RZ, 0, 5.9604644775390625e-08 ;  /* 0x00000001ff007431 */ /* 0x000fe200000001ff */
[----:B------:R-:W-:-:S05]  /*4430*/  UMOV UR4, 0x40 ;  /* 0x0000004000047882 */ /* 0x000fca0000000000 */
[----:B------:R-:W-:Y:S01]  /*4440*/  UVIRTCOUNT.DEALLOC.SMPOOL 0x80 ;  /* 0x000000800000784c */ /* 0x000fe20000000000 */
[----:B------:R-:W-:Y:S02]  /*4450*/  UISETP.NE.AND UP1, UPT, UR47, URZ, UPT ;  /* 0x000000ff2f00728c */ /* 0x000fe4000bf25270 */
[----:B-1----:R-:W-:-:S09]  /*4460*/  ULEA UR8, UR8, UR4, 0x18 ;  /* 0x0000000408087291 */ /* 0x002fd2000f8ec0ff */
[----:B------:R1:W-:Y:S01]  /*4470*/  @P0 STS.U8 [UR8+0x1c], R0 ;  /* 0x00001c00ff000988 */ /* 0x0003e20008000008 */
[----:B------:R-:W-:Y:S05]  /*4480*/  BRA.U UP1, `(.L_x_85) ;  /* 0x0000000101a07547 */ /* 0x000fea000b800000 */
[----:B------:R-:W-:Y:S01]  /*4490*/  UIADD3 UR7, UPT, UPT, UR26, 0x140, URZ ;  /* 0x000001401a077890 */ /* 0x000fe2000fffe0ff */
[----:B------:R-:W-:-:S03]  /*44a0*/  SHF.L.U32 R2, R9, 0x1f, RZ ;  /* 0x0000001f09027819 */ /* 0x000fc600000006ff */
[----:B------:R-:W-:-:S09]  /*44b0*/  ULEA UR4, UR32, UR7, 0x3 ;  /* 0x0000000720047291 */ /* 0x000fd2000f8e18ff */
[----:B------:R-:W2:Y:S02]  /*44c0*/  SYNCS.PHASECHK.TRANS64.TRYWAIT P0, [UR4], R2 ;  /* 0x00000002ff0075a7 */ /* 0x000ea40008001104 */
[----:B--2---:R-:W-:Y:S05]  /*44d0*/  @!P0 BRA `(.L_x_86) ;  /* 0x0000004800b08947 */ /* 0x004fea0003800000 */
.L_x_174:
        /* <DEDUP_REMOVED lines=9> */
.L_x_176:
        /* <DEDUP_REMOVED lines=9> */
.L_x_178:
[----:B------:R-:W-:-:S04]  /*4600*/  UIADD3 UR4, UPT, UPT, UR4, 0x1, URZ ;  /* 0x0000000104047890 */ /* 0x000fc8000fffe0ff */
[----:B------:R-:W-:-:S04]  /*4610*/  UISETP.NE.AND UP0, UPT, UR4, 0x4, UPT ;  /* 0x000000040400788c */ /* 0x000fc8000bf05270 */
[----:B------:R-:W-:Y:S02]  /*4620*/  USEL UR5, URZ, 0x1, UP0 ;  /* 0x00000001ff057887 */ /* 0x000fe40008000000 */
[----:B------:R-:W-:-:S04]  /*4630*/  USEL UR4, UR4, URZ, UP0 ;  /* 0x000000ff04047287 */ /* 0x000fc80008000000 */
[----:B------:R-:W-:Y:S01]  /*4640*/  ULEA UR4, UR4, UR7, 0x3 ;  /* 0x0000000704047291 */ /* 0x000fe2000f8e18ff */
[----:B------:R-:W-:-:S04]  /*4650*/  LOP3.LUT R2, R2, UR5, RZ, 0x3c, !PT ;  /* 0x0000000502027c12 */ /* 0x000fc8000f8e3cff */
[----:B------:R-:W-:Y:S01]  /*4660*/  SHF.L.U32 R2, R2, 0x1f, RZ ;  /* 0x0000001f02027819 */ /* 0x000fe200000006ff */
[----:B-1----:R-:W-:-:S04]  /*4670*/  IMAD.U32 R0, RZ, RZ, UR4 ;  /* 0x00000004ff007e24 */ /* 0x002fc8000f8e00ff */
[----:B------:R1:W2:Y:S03]  /*4680*/  SYNCS.PHASECHK.TRANS64.TRYWAIT P0, [R0+URZ], R2 ;  /* 0x00000002000075a7 */ /* 0x0002a600080011ff */
[----:B--2---:R-:W-:Y:S05]  /*4690*/  @!P0 NANOSLEEP.SYNCS 0x989680 ;  /* 0x009896800000895d */ /* 0x004fea0003900000 */
[----:B------:R-:W2:Y:S02]  /*46a0*/  @!P0 SYNCS.PHASECHK.TRANS64 P0, [R0+URZ], R2 ;  /* 0x00000002000085a7 */ /* 0x000ea400080010ff */
[----:B--2---:R-:W-:Y:S05]  /*46b0*/  @P0 BRA `(.L_x_89) ;  /* 0x0000000000200947 */ /* 0x004fea0003800000 */
.L_x_90:
[----:B--2---:R2:W4:Y:S02]  /*46c0*/  SYNCS.PHASECHK.TRANS64.TRYWAIT P0, [R0+URZ], R2 ;  /* 0x00000002000075a7 */ /* 0x00452400080011ff */
[----:B----4-:R-:W-:Y:S05]  /*46d0*/  @!P0 NANOSLEEP.SYNCS 0x989680 ;  /* 0x009896800000895d */ /* 0x010fea0003900000 */
[----:B------:R-:W4:Y:S02]  /*46e0*/  @!P0 SYNCS.PHASECHK.TRANS64 P0, [R0+URZ], R2 ;  /* 0x00000002000085a7 */ /* 0x000f2400080010ff */
[----:B----4-:R-:W-:Y:S05]  /*46f0*/  @!P0 BRA `(.L_x_90) ;  /* 0xfffffffc00f08947 */ /* 0x010fea000383ffff */
[----:B------:R-:W-:Y:S05]  /*4700*/  BRA `(.L_x_89) ;  /* 0x00000000000c7947 */ /* 0x000fea0003800000 */
.L_x_85:
[----:B------:R-:W-:-:S04]  /*4710*/  UIADD3 UR4, UPT, UPT, UR26, 0x180, URZ ;  /* 0x000001801a047890 */ /* 0x000fc8000fffe0ff */
[----:B------:R-:W-:-:S09]  /*4720*/  UPRMT UR4, UR48, 0x654, UR4 ;  /* 0x0000065430047896 */ /* 0x000fd20008000004 */
[----:B------:R-:W-:Y:S03]  /*4730*/  SYNCS.ARRIVE.TRANS64.RED.A1T0 RZ, [UR4], RZ ;  /* 0x000000ffffff79a7 */ /* 0x000fe60008100404 */
.L_x_89:
[----:B-12---:R-:W-:Y:S01]  /*4740*/  SHF.L.U32 R2, RZ, 0x1f, RZ ;  /* 0x0000001fff027819 */ /* 0x006fe200000006ff */
[----:B------:R-:W-:Y:S01]  /*4750*/  UIADD3 UR4, UPT, UPT, UR26, 0x180, URZ ;  /* 0x000001801a047890 */ /* 0x000fe2000fffe0ff */
[----:B------:R-:W-:Y:S02]  /*4760*/  PLOP3.LUT P0, PT, PT, PT, UP1, 0x80, 0x8 ;  /* 0x000000000008781c */ /* 0x000fe40003f0f018 */
[----:B------:R-:W1:Y:S02]  /*4770*/  SYNCS.PHASECHK.TRANS64.TRYWAIT P1, [UR26+0x180], R2 ;  /* 0x00018002ff0075a7 */ /* 0x000e64000802111a */
[----:B-1----:R-:W-:Y:S09]  /*4780*/  @!P1 BRA `(.L_x_91) ;  /* 0x00000048004c9947 */ /* 0x002ff20003800000 */
.L_x_180:
[----:B------:R-:W-:Y:S01]  /*4790*/  @!UP1 UPRMT UR4, UR48, 0x654, UR4 ;  /* 0x0000065430049896 */ /* 0x000fe20008000004 */
[----:B------:R-:W-:Y:S01]  /*47a0*/  UMOV UR5, 0xffff ;  /* 0x0000ffff00057882 */ /* 0x000fe20000000000 */
[----:B------:R-:W-:-:S07]  /*47b0*/  UMOV UR6, 0x1 ;  /* 0x0000000100067882 */ /* 0x000fce0000000000 */
[----:B------:R-:W-:Y:S01]  /*47c0*/  @!P0 SYNCS.ARRIVE.TRANS64.RED.A1T0 RZ, [UR4], RZ ;  /* 0x000000ffffff89a7 */ /* 0x000fe20008100404 */
[----:B------:R-:W-:Y:S01]  /*47d0*/  NOP ;  /* 0x0000000000007918 */ /* 0x000fe20000000000 */
[----:B-1----:R-:W1:Y:S01]  /*47e0*/  LDS R0, [UR8+0x14] ;  /* 0x00001408ff007984 */ /* 0x002e620008000800 */
[----:B------:R-:W-:-:S04]  /*47f0*/  ULOP3.LUT UR4, UR44, 0xffff, URZ, 0xc0, !UPT ;  /* 0x0000ffff2c047892 */ /* 0x000fc8000f8ec0ff */
[----:B------:R-:W-:-:S04]  /*4800*/  USHF.R.U32.HI UR4, URZ, 0x5, UR4 ;  /* 0x00000005ff047899 */ /* 0x000fc80008011604 */
[----:B------:R-:W-:Y:S02]  /*4810*/  USHF.L.U32 UR5, UR5, UR4, URZ ;  /* 0x0000000405057299 */ /* 0x000fe400080006ff */
[----:B------:R-:W-:-:S04]  /*4820*/  USHF.L.U32 UR4, UR6, UR4, URZ ;  /* 0x0000000406047299 */ /* 0x000fc800080006ff */
[----:B-1----:R-:W-:-:S04]  /*4830*/  LOP3.LUT R0, R0, UR5, RZ, 0xc0, !PT ;  /* 0x0000000500007c12 */ /* 0x002fc8000f8ec0ff */
[----:B------:R-:W-:-:S13]  /*4840*/  ISETP.NE.AND P0, PT, R0, UR5, PT ;  /* 0x0000000500007c0c */ /* 0x000fda000bf05270 */
[----:B------:R-:W-:Y:S05]  /*4850*/  @P0 BRA `(.L_x_92) ;  /* 0x0000000000580947 */ /* 0x000fea0003800000 */
[----:B------:R-:W1:Y:S02]  /*4860*/  LDS R0, [UR8+0x18] ;  /* 0x00001808ff007984 */ /* 0x000e640008000800 */
[----:B-1----:R-:W-:-:S04]  /*4870*/  LOP3.LUT R0, R0, UR4, RZ, 0xc0, !PT ;  /* 0x0000000400007c12 */ /* 0x002fc8000f8ec0ff */
[----:B------:R-:W-:-:S13]  /*4880*/  ISETP.NE.AND P0, PT, R0, UR4, PT ;  /* 0x0000000400007c0c */ /* 0x000fda000bf05270 */
[----:B------:R-:W-:Y:S05]  /*4890*/  @P0 BRA `(.L_x_93) ;  /* 0x00000000003c0947 */ /* 0x000fea0003800000 */
[----:B------:R-:W1:Y:S01]  /*48a0*/  S2R R2, SR_LANEID ;  /* 0x0000000000027919 */ /* 0x000e620000000000 */
[----:B------:R-:W-:-:S06]  /*48b0*/  ULOP3.LUT UR5, URZ, UR5, URZ, 0x33, !UPT ;  /* 0x00000005ff057292 */ /* 0x000fcc000f8e33ff */
[----:B------:R-:W-:-:S04]  /*48c0*/  IMAD.U32 R0, RZ, RZ, UR5 ;  /* 0x00000005ff007e24 */ /* 0x000fc8000f8e00ff */
[----:B------:R2:W4:Y:S02]  /*48d0*/  REDUX UR7, R0 ;  /* 0x00000000000773c4 */ /* 0x0005240000000000 */
[----:B------:R1:W-:Y:S01]  /*48e0*/  UTCATOMSWS.AND URZ, UR5 ;  /* 0x0000000500ff79e3 */ /* 0x0003e20008000000 */
[----:B--2---:R-:W-:Y:S01]  /*48f0*/  LOP3.LUT R0, RZ, UR4, RZ, 0x33, !PT ;  /* 0x00000004ff007c12 */ /* 0x004fe2000f8e33ff */
[----:B------:R-:W-:Y:S02]  /*4900*/  VOTEU.ANY UR4, UPT, PT ;  /* 0x0000000000047886 */ /* 0x000fe400038e0100 */
[----:B------:R-:W-:Y:S02]  /*4910*/  UFLO.U32 UR4, UR4 ;  /* 0x00000004000472bd */ /* 0x000fe400080e0000 */
[----:B------:R-:W2:Y:S04]  /*4920*/  REDUX UR6, R0 ;  /* 0x00000000000673c4 */ /* 0x000ea80000000000 */
[----:B-1----:R-:W-:-:S02]  /*4930*/  ISETP.EQ.U32.AND P0, PT, R2, UR4, PT ;  /* 0x0000000402007c0c */ /* 0x002fc4000bf02070 */
[----:B----4-:R-:W-:-:S11]  /*4940*/  MOV R2, UR7 ;  /* 0x0000000700027c02 */ /* 0x010fd60008000f00 */
[----:B------:R1:W-:Y:S01]  /*4950*/  @P0 ATOMS.AND RZ, [UR8+0x14], R2 ;  /* 0x00001402ffff098c */ /* 0x0003e2000a800008 */
[----:B--2---:R-:W-:-:S05]  /*4960*/  IMAD.U32 R0, RZ, RZ, UR6 ;  /* 0x00000006ff007e24 */ /* 0x004fca000f8e00ff */
[----:B------:R1:W-:Y:S01]  /*4970*/  @P0 ATOMS.AND RZ, [UR8+0x18], R0 ;  /* 0x00001800ffff098c */ /* 0x0003e2000a800008 */
[----:B------:R-:W-:Y:S05]  /*4980*/  BRA `(.L_x_94) ;  /* 0x0000000000147947 */ /* 0x000fea0003800000 */
.L_x_93:
[----:B------:R-:W-:Y:S02]  /*4990*/  MOV R2, 0x49b0 ;  /* 0x000049b000027802 */ /* 0x000fe40000000f00 */
[----:B---3-5:R-:W-:Y:S05]  /*49a0*/  CALL.REL.NOINC `($__internal_0_$__cuda_sm10x_tcgen05_guardrail_trap_col_being_dealloced_not_returned_by_alloc) ;  /* 0x0000004800a07944 */ /* 0x028fea0003c00000 */
[----:B------:R-:W-:Y:S05]  /*49b0*/  BRA `(.L_x_94) ;  /* 0x0000000000087947 */ /* 0x000fea0003800000 */
.L_x_92:
[----:B------:R-:W-:Y:S02]  /*49c0*/  MOV R2, 0x49e0 ;  /* 0x000049e000027802 */ /* 0x000fe40000000f00 */
[----:B---3-5:R-:W-:Y:S05]  /*49d0*/  CALL.REL.NOINC `($__internal_2_$__cuda_sm10x_tcgen05_guardrail_trap_unallocated_columns_being_dealloced) ;  /* 0x0000004800ac7944 */ /* 0x028fea0003c00000 */
.L_x_94:
[----:B------:R-:W-:Y:S01]  /*49e0*/  NOP ;  /* 0x0000000000007918 */ /* 0x000fe20000000000 */
[----:B------:R-:W-:Y:S05]  /*49f0*/  EXIT ;  /* 0x000000000000794d */ /* 0x000fea0003800000 */
.L_x_65:
[----:B------:R-:W-:-:S09]  /*4a00*/  UISETP.NE.OR UP0, UPT, UR25, 0x3, !UP3 ;  /* 0x000000031900788c */ /* 0x000fd2000df05670 */
[----:B------:R-:W-:Y:S05]  /*4a10*/  BRA.U UP0, `(.L_x_95) ;  /* 0x0000000d00b47547 */ /* 0x000fea000b800000 */
[----:B------:R-:W1:Y:S01]  /*4a20*/  LDCU UR31, c[0x0][0x370] ;  /* 0x00006e00ff1f77ac */ /* 0x000e620008000800 */
[----:B------:R-:W2:Y:S01]  /*4a30*/  LDC.64 R16, c[0x0][0x348] ;  /* 0x0000d200ff107b82 */ /* 0x000ea20000000a00 */
[----:B------:R-:W-:Y:S02]  /*4a40*/  HFMA2 R13, -RZ, RZ, 0, 0 ;  /* 0x00000000ff0d7431 */ /* 0x000fe400000001ff */
[----:B------:R-:W-:Y:S01]  /*4a50*/  IMAD.MOV.U32 R15, RZ, RZ, 0x1 ;  /* 0x00000001ff0f7424 */ /* 0x000fe200078e00ff */
[----:B------:R-:W1:Y:S01]  /*4a60*/  LDCU.128 UR32, c[0x0][0xb10] ;  /* 0x00016200ff2077ac */ /* 0x000e620008000c00 */
[----:B------:R-:W-:Y:S01]  /*4a70*/  IMAD.MOV.U32 R14, RZ, RZ, RZ ;  /* 0x000000ffff0e7224 */ /* 0x000fe200078e00ff */
[----:B------:R-:W-:Y:S01]  /*4a80*/  MOV R7, 0x1000 ;  /* 0x0000100000077802 */ /* 0x000fe20000000f00 */
[----:B------:R-:W3:Y:S01]  /*4a90*/  LDCU UR30, c[0x0][0x374] ;  /* 0x00006e80ff1e77ac */ /* 0x000ee20008000800 */
[----:B------:R-:W4:Y:S01]  /*4aa0*/  LDC.64 R2, c[0x0][0x888] ;  /* 0x00022200ff027b82 */ /* 0x000f220000000a00 */
[----:B------:R-:W3:Y:S01]  /*4ab0*/  LDCU UR15, c[0x0][0xb0c] ;  /* 0x00016180ff0f77ac */ /* 0x000ee20008000800 */
[----:B------:R-:W2:Y:S06]  /*4ac0*/  LDCU UR40, c[0x0][0xb20] ;  /* 0x00016400ff2877ac */ /* 0x000eac0008000800 */
[----:B------:R-:W4:Y:S01]  /*4ad0*/  LDC.64 R4, c[0x0][0x890] ;  /* 0x00022400ff047b82 */ /* 0x000f220000000a00 */
[----:B------:R-:W2:Y:S01]  /*4ae0*/  LDCU UR4, c[0x0][0xb30] ;  /* 0x00016600ff0477ac */ /* 0x000ea20008000800 */
[----:B------:R-:W-:Y:S01]  /*4af0*/  UMOV UR21, 0x400 ;  /* 0x0000040000157882 */ /* 0x000fe20000000000 */
[----:B-1----:R-:W-:-:S02]  /*4b00*/  UIMAD.WIDE.U32 UR6, UR31, UR32, URZ ;  /* 0x000000201f0672a5 */ /* 0x002fc4000f8e00ff */
[----:B---3--:R-:W-:Y:S02]  /*4b10*/  UIMAD.WIDE.U32 UR8, UR30, UR35, URZ ;  /* 0x000000231e0872a5 */ /* 0x008fe4000f8e00ff */
[----:B------:R-:W-:Y:S02]  /*4b20*/  ULEA UR21, UR46, UR21, 0x18 ;  /* 0x000000152e157291 */ /* 0x000fe4000f8ec0ff */
[----:B------:R-:W-:Y:S02]  /*4b30*/  UPLOP3.LUT UP3, UPT, UPT, UPT, UPT, 0x40, 0x4 ;  /* 0x000000000004789c */ /* 0x000fe40003f6e870 */
[----:B------:R-:W-:Y:S01]  /*4b40*/  UIADD3 UR37, UPT, UPT, UR21, 0xd8, URZ ;  /* 0x000000d815257890 */ /* 0x000fe2000fffe0ff */
[----:B------:R-:W-:Y:S01]  /*4b50*/  UMOV UR6, UR7 ;  /* 0x0000000700067c82 */ /* 0x000fe20008000000 */
[----:B------:R-:W-:Y:S01]  /*4b60*/  UMOV UR38, UR9 ;  /* 0x0000000900267c82 */ /* 0x000fe20008000000 */
[----:B------:R-:W-:Y:S02]  /*4b70*/  UISETP.GE.AND UP0, UPT, UR42, 0x1, UPT ;  /* 0x000000012a00788c */ /* 0x000fe4000bf06270 */
[----:B------:R-:W-:Y:S01]  /*4b80*/  UISETP.NE.AND UP4, UPT, UR42, 0x1, UPT ;  /* 0x000000012a00788c */ /* 0x000fe2000bf85270 */
[----:B------:R-:W1:Y:S01]  /*4b90*/  LDCU.64 UR22, c[0x0][0xb28] ;  /* 0x00016500ff1677ac */ /* 0x000e620008000a00 */
[----:B------:R-:W-:-:S02]  /*4ba0*/  UISETP.NE.AND UP6, UPT, UR15, 0x1, UPT ;  /* 0x000000010f00788c */ /* 0x000fc4000bfc5270 */
[----:B------:R-:W-:Y:S02]  /*4bb0*/  UISETP.NE.AND UP5, UPT, UR34, 0x1, UPT ;  /* 0x000000012200788c */ /* 0x000fe4000bfa5270 */
[----:B------:R-:W-:Y:S02]  /*4bc0*/  UIADD3 UR25, UPT, UPT, UR21, 0xd0, URZ ;  /* 0x000000d015197890 */ /* 0x000fe4000fffe0ff */
[----:B------:R-:W-:Y:S02]  /*4bd0*/  UPRMT UR37, UR46, 0x654, UR37 ;  /* 0x000006542e257896 */ /* 0x000fe40008000025 */
[----:B------:R-:W-:Y:S02]  /*4be0*/  USHF.R.U32.HI UR39, URZ, UR33, UR6 ;  /* 0x00000021ff277299 */ /* 0x000fe40008011606 */
[----:B--2---:R-:W-:Y:S02]  /*4bf0*/  USHF.R.U32.HI UR38, URZ, UR40, UR38 ;  /* 0x00000028ff267299 */ /* 0x004fe40008011626 */
[----:B------:R-:W-:-:S11]  /*4c00*/  UISETP.NE.AND UP2, UPT, UR4, 0x1, UPT ;  /* 0x000000010400788c */ /* 0x000fd6000bf45270 */
.L_x_104:
[C---:B------:R-:W-:Y:S02]  /*4c10*/  LEA R12, R14.reuse, UR21, 0x3 ;  /* 0x000000150e0c7c11 */ /* 0x040fe4000f8e18ff */
[----:B------:R-:W-:Y:S02]  /*4c20*/  SHF.L.U32 R0, R13, 0x1f, RZ ;  /* 0x0000001f0d007819 */ /* 0x000fe400000006ff */
[----:B------:R-:W-:Y:S02]  /*4c30*/  LEA R8, R14, UR21, 0x4 ;  /* 0x000000150e087c11 */ /* 0x000fe4000f8e20ff */
[----:B--2---:R-:W2:Y:S02]  /*4c40*/  SYNCS.PHASECHK.TRANS64.TRYWAIT P0, [R12+URZ+0x100], R0 ;  /* 0x000100000c0075a7 */ /* 0x004ea400080011ff */
[----:B--2---:R-:W-:Y:S05]  /*4c50*/  @!P0 BRA `(.L_x_96) ;  /* 0x0000004400308947 */ /* 0x004fea0003800000 */
.L_x_181:
[----:B------:R-:W3:Y:S01]  /*4c60*/  LDS.128 R8, [R8+0x190] ;  /* 0x0001900008087984 */ /* 0x000ee20000000c00 */
[----:B------:R-:W-:Y:S01]  /*4c70*/  UISETP.GE.AND UP0, UPT, UR42, 0x1, UPT ;  /* 0x000000012a00788c */ /* 0x000fe2000bf06270 */
[----:B------:R-:W-:Y:S01]  /*4c80*/  @!PT LDS RZ, [RZ] ;  /* 0x00000000fffff984 */ /* 0x000fe20000000800 */
[----:B------:R-:W-:Y:S01]  /*4c90*/  @!PT LDS RZ, [RZ] ;  /* 0x00000000fffff984 */ /* 0x000fe20000000800 */
[----:B------:R-:W-:Y:S01]  /*4ca0*/  @!PT LDS RZ, [RZ] ;  /* 0x00000000fffff984 */ /* 0x000fe20000000800 */
[----:B------:R-:W-:Y:S01]  /*4cb0*/  @!PT LDS RZ, [RZ] ;  /* 0x00000000fffff984 */ /* 0x000fe20000000800 */
[----:B------:R1:W-:Y:S06]  /*4cc0*/  MEMBAR.ALL.CTA ;  /* 0x0000000000007992 */ /* 0x0003ec0000008000 */
[----:B-1----:R-:W1:Y:S01]  /*4cd0*/  FENCE.VIEW.ASYNC.S ;  /* 0x00000000000073c6 */ /* 0x002e620000000000 */
[----:B---3--:R-:W-:Y:S11]  /*4ce0*/  LOP3.LUT P0, RZ, R10, 0x1, RZ, 0xc0, !PT ;  /* 0x000000010aff7812 */ /* 0x008ff6000780c0ff */
[----:B------:R-:W-:Y:S02]  /*4cf0*/  @!UPT UIADD3 URZ, UPT, UPT, URZ, URZ, URZ ;  /* 0x000000fffffff290 */ /* 0x000fe4000fffe0ff */
[----:B-1----:R-:W-:Y:S01]  /*4d00*/  VOTEU.ANY UP1, P0 ;  /* 0x0000000000ff7886 */ /* 0x002fe20000020100 */
[----:B------:R-:W-:Y:S11]  /*4d10*/  PLOP3.LUT P0, PT, PT, PT, UP1, 0x80, 0x8 ;  /* 0x000000000008781c */ /* 0x000ff60003f0f018 */
[----:B------:R-:W-:Y:S02]  /*4d20*/  @!UPT UIADD3 URZ, UPT, UPT, URZ, URZ, URZ ;  /* 0x000000fffffff290 */ /* 0x000fe4000fffe0ff */
[----:B--2---:R-:W-:Y:S02]  /*4d30*/  @P0 SHF.R.U32.HI R0, RZ, 0x10, R9 ;  /* 0x00000010ff000819 */ /* 0x004fe40000011609 */
[----:B------:R-:W-:Y:S02]  /*4d40*/  @P0 MOV R6, R8 ;  /* 0x0000000800060202 */ /* 0x000fe40000000f00 */
[----:B------:R-:W-:Y:S01]  /*4d50*/  @P0 R2UR UR4, R0 ;  /* 0x00000000000402ca */ /* 0x000fe200000e0000 */
[----:B------:R-:W-:Y:S01]  /*4d60*/  VIADD R0, R12, 0x110 ;  /* 0x000001100c007836 */ /* 0x000fe20000000000 */
[----:B------:R-:W-:Y:S02]  /*4d70*/  @P0 LOP3.LUT R8, R9, 0xffff, RZ, 0xc0, !PT ;  /* 0x0000ffff09080812 */ /* 0x000fe400078ec0ff */
[----:B------:R-:W-:Y:S02]  /*4d80*/  @P0 R2UR UR6, R6 ;  /* 0x00000000060602ca */ /* 0x000fe400000e0000 */
[----:B------:R-:W-:Y:S02]  /*4d90*/  PRMT R0, RZ, 0x654, R0 ;  /* 0x00000654ff007816 */ /* 0x000fe40000000000 */
[----:B------:R-:W-:Y:S02]  /*4da0*/  @P0 R2UR UR5, R8 ;  /* 0x00000000080502ca */ /* 0x000fe400000e0000 */
[----:B------:R1:W-:Y:S03]  /*4db0*/  SYNCS.ARRIVE.TRANS64.RED.A1T0 RZ, [R0+URZ], RZ ;  /* 0x000000ff00ff79a7 */ /* 0x0003e600081004ff */
[----:B------:R-:W-:Y:S04]  /*4dc0*/  @UP1 UMOV UR29, UR4 ;  /* 0x00000004001d1c82 */ /* 0x000fe80008000000 */
[----:B------:R-:W-:Y:S04]  /*4dd0*/  @UP1 UMOV UR14, UR6 ;  /* 0x00000006000e1c82 */ /* 0x000fe80008000000 */
[----:B------:R-:W-:Y:S01]  /*4de0*/  @UP1 UMOV UR13, UR5 ;  /* 0x00000005000d1c82 */ /* 0x000fe20008000000 */
[----:B------:R-:W-:Y:S05]  /*4df0*/  BRA.U !UP0, `(.L_x_97) ;  /* 0x0000000108a47547 */ /* 0x000fea000b800000 */
[----:B------:R-:W-:Y:S02]  /*4e00*/  UIMAD.WIDE.U32 UR8, UR13, UR35, URZ ;  /* 0x000000230d0872a5 */ /* 0x000fe4000f8e00ff */
[----:B------:R-:W-:Y:S02]  /*4e10*/  UIMAD.WIDE.U32 UR10, UR14, UR32, URZ ;  /* 0x000000200e0a72a5 */ /* 0x000fe4000f8e00ff */
[----:B------:R-:W-:Y:S02]  /*4e20*/  USEL UR4, UR30, UR38, !UP5 ;  /* 0x000000261e047287 */ /* 0x000fe4000e800000 */
[----:B------:R-:W-:Y:S02]  /*4e30*/  USEL UR7, UR31, UR39, !UP6 ;  /* 0x000000271f077287 */ /* 0x000fe4000f000000 */
[----:B------:R-:W-:Y:S02]  /*4e40*/  UIMAD.WIDE.U32 UR16, UR4, UR22, URZ ;  /* 0x00000016041072a5 */ /* 0x000fe4000f8e00ff */
[----:B------:R-:W-:Y:S01]  /*4e50*/  UIMAD.WIDE.U32 UR18, UR7, UR22, URZ ;  /* 0x00000016071272a5 */ /* 0x000fe2000f8e00ff */
[----:B------:R-:W-:Y:S02]  /*4e60*/  UMOV UR5, UR9 ;  /* 0x0000000900057c82 */ /* 0x000fe40008000000 */
[----:B------:R-:W-:Y:S03]  /*4e70*/  USHF.R.U32.HI UR6, URZ, UR40, UR5 ;  /* 0x00000028ff067299 */ /* 0x000fe60008011605 */
[----:B------:R-:W-:Y:S01]  /*4e80*/  UMOV UR5, UR11 ;  /* 0x0000000b00057c82 */ /* 0x000fe20008000000 */
[----:B------:R-:W-:Y:S02]  /*4e90*/  USEL UR6, UR13, UR6, !UP5 ;  /* 0x000000060d067287 */ /* 0x000fe4000e800000 */
[----:B------:R-:W-:Y:S02]  /*4ea0*/  USHF.R.U32.HI UR8, URZ, UR33, UR5 ;  /* 0x00000021ff087299 */ /* 0x000fe40008011605 */
[----:B------:R-:W-:Y:S01]  /*4eb0*/  UIMAD.WIDE.U32 UR10, UR6, UR22, URZ ;  /* 0x00000016060a72a5 */ /* 0x000fe2000f8e00ff */
[----:B------:R-:W-:Y:S02]  /*4ec0*/  UMOV UR5, UR17 ;  /* 0x0000001100057c82 */ /* 0x000fe40008000000 */
[----:B------:R-:W-:Y:S03]  /*4ed0*/  @UP4 USHF.R.U32.HI UR4, URZ, UR23, UR5 ;  /* 0x00000017ff044299 */ /* 0x000fe60008011605 */
[----:B------:R-:W-:Y:S01]  /*4ee0*/  UMOV UR5, UR19 ;  /* 0x0000001300057c82 */ /* 0x000fe20008000000 */
[----:B------:R-:W-:Y:S02]  /*4ef0*/  UIMAD UR4, UR42, UR4, URZ ;  /* 0x000000042a0472a4 */ /* 0x000fe4000f8e02ff */
[----:B------:R-:W-:Y:S02]  /*4f00*/  @UP4 USHF.R.U32.HI UR7, URZ, UR23, UR5 ;  /* 0x00000017ff074299 */ /* 0x000fe40008011605 */
[----:B------:R-:W-:Y:S02]  /*4f10*/  USEL UR5, UR14, UR8, !UP6 ;  /* 0x000000080e057287 */ /* 0x000fe4000f000000 */
[----:B------:R-:W-:Y:S02]  /*4f20*/  UIMAD UR8, UR42, UR7, URZ ;  /* 0x000000072a0872a4 */ /* 0x000fe4000f8e02ff */
[----:B------:R-:W-:Y:S03]  /*4f30*/  UISETP.GE.AND UP0, UPT, UR6, UR4, UPT ;  /* 0x000000040600728c */ /* 0x000fe6000bf06270 */
[----:B------:R-:W-:Y:S01]  /*4f40*/  UMOV UR4, UR11 ;  /* 0x0000000b00047c82 */ /* 0x000fe20008000000 */
[----:B------:R-:W-:Y:S02]  /*4f50*/  UISETP.GE.OR UP0, UPT, UR5, UR8, UP0 ;  /* 0x000000080500728c */ /* 0x000fe40008706670 */
[----:B------:R-:W-:Y:S02]  /*4f60*/  USHF.R.U32.HI UR4, URZ, UR23, UR4 ;  /* 0x00000017ff047299 */ /* 0x000fe40008011604 */
[----:B------:R-:W-:Y:S02]  /*4f70*/  UIMAD.WIDE.U32 UR8, UR5, UR22, URZ ;  /* 0x00000016050872a5 */ /* 0x000fe4000f8e00ff */
[----:B------:R-:W-:Y:S04]  /*4f80*/  USEL UR10, UR6, UR4, !UP4 ;  /* 0x00000004060a7287 */ /* 0x000fe8000e000000 */
[----:B------:R-:W-:Y:S01]  /*4f90*/  UIADD3 UR11, UPT, UPT, -UR10, URZ, URZ ;  /* 0x000000ff0a0b7290 */ /* 0x000fe2000fffe1ff */
[----:B------:R-:W-:Y:S02]  /*4fa0*/  @!UP0 UMOV UR4, UR9 ;  /* 0x0000000900048c82 */ /* 0x000fe40008000000 */
[----:B------:R-:W-:Y:S02]  /*4fb0*/  @!UP0 USHF.R.U32.HI UR4, URZ, UR23, UR4 ;  /* 0x00000017ff048299 */ /* 0x000fe40008011604 */
[----:B------:R-:W-:Y:S02]  /*4fc0*/  UIMAD UR8, UR42, UR11, UR6 ;  /* 0x0000000b2a0872a4 */ /* 0x000fe4000f8e0206 */
[----:B------:R-:W-:Y:S04]  /*4fd0*/  @!UP0 USEL UR4, UR5, UR4, !UP4 ;  /* 0x0000000405048287 */ /* 0x000fe8000e000000 */
[----:B------:R-:W-:Y:S02]  /*4fe0*/  @!UP0 UIMAD UR8, UR7, UR8, UR4 ;  /* 0x00000008070882a4 */ /* 0x000fe4000f8e0204 */
[----:B------:R-:W-:Y:S02]  /*4ff0*/  @!UP0 UIADD3 UR9, UPT, UPT, UR10, -UR4, URZ ;  /* 0x800000040a098290 */ /* 0x000fe4000fffe0ff */
[----:B------:R-:W-:Y:S02]  /*5000*/  UIADD3 UR4, UPT, UPT, -UR5, URZ, URZ ;  /* 0x000000ff05047290 */ /* 0x000fe4000fffe1ff */
[----:B------:R-:W-:Y:S02]  /*5010*/  UIADD3 UR7, UPT, UPT, -UR6, URZ, URZ ;  /* 0x000000ff06077290 */ /* 0x000fe4000fffe1ff */
[----:B------:R-:W-:Y:S02]  /*5020*/  @!UP0 UIMAD UR6, UR9, UR42, UR5 ;  /* 0x0000002a090682a4 */ /* 0x000fe4000f8e0205 */
[----:B------:R-:W-:Y:S02]  /*5030*/  UIMAD UR14, UR15, UR4, UR14 ;  /* 0x000000040f0e72a4 */ /* 0x000fe4000f8e020e */
[----:B------:R-:W-:Y:S01]  /*5040*/  UIMAD UR4, UR34, UR7, UR13 ;  /* 0x00000007220472a4 */ /* 0x000fe2000f8e020d */
[----:B------:R-:W-:Y:S02]  /*5050*/  @!UP0 UMOV UR5, UR8 ;  /* 0x0000000800058c82 */ /* 0x000fe40008000000 */
[----:B------:R-:W-:Y:S02]  /*5060*/  UIMAD UR14, UR5, UR15, UR14 ;  /* 0x0000000f050e72a4 */ /* 0x000fe4000f8e020e */
[----:B------:R-:W-:Y:S11]  /*5070*/  UIMAD UR13, UR6, UR34, UR4 ;  /* 0x00000022060d72a4 */ /* 0x000ff6000f8e0204 */
[----:B------:R-:W-:Y:S01]  /*5080*/  @!UPT UIADD3 URZ, UPT, UPT, URZ, URZ, URZ ;  /* 0x000000fffffff290 */ /* 0x000fe2000fffe0ff */
.L_x_97:
[----:B------:R-:W2:Y:S01]  /*5090*/  @!UP2 LDCU.128 UR8, c[0x0][0xb10] ;  /* 0x00016200ff08a7ac */ /* 0x000ea20008000c00 */
[C---:B----4-:R-:W-:Y:S02]  /*50a0*/  ISETP.NE.U32.AND P1, PT, R4.reuse, RZ, PT ;  /* 0x000000ff0400720c */ /* 0x050fe40003f25070 */
[----:B------:R-:W-:Y:S02]  /*50b0*/  ISETP.NE.U32.AND P0, PT, R4, RZ, PT ;  /* 0x000000ff0400720c */ /* 0x000fe40003f05070 */
[C---:B------:R-:W-:Y:S02]  /*50c0*/  ISETP.NE.AND.EX P1, PT, R5.reuse, RZ, PT, P1 ;  /* 0x000000ff0500720c */ /* 0x040fe40003f25310 */
[----:B------:R-:W-:Y:S01]  /*50d0*/  ISETP.NE.AND.EX P0, PT, R5, RZ, PT, P0 ;  /* 0x000000ff0500720c */ /* 0x000fe20003f05300 */
[----:B------:R-:W3:Y:S01]  /*50e0*/  @!UP2 LDCU UR5, c[0x0][0xb0c] ;  /* 0x00016180ff05a7ac */ /* 0x000ee20008000800 */
[----:B------:R-:W-:Y:S01]  /*50f0*/  SHF.L.U32 R9, R15, 0x1f, RZ ;  /* 0x0000001f0f097819 */ /* 0x000fe200000006ff */
[----:B------:R-:W-:Y:S02]  /*5100*/  USHF.L.U32 UR26, UR24, 0x7, URZ ;  /* 0x00000007181a7899 */ /* 0x000fe400080006ff */
[----:B------:R-:W-:Y:S02]  /*5110*/  USHF.L.U32 UR27, UR20, 0x6, URZ ;  /* 0x00000006141b7899 */ /* 0x000fe400080006ff */
[----:B--2---:R-:W-:Y:S07]  /*5120*/  UIMAD.WIDE.U32 UR6, UR14, UR8, URZ ;  /* 0x000000080e0672a5 */ /* 0x004fee000f8e00ff */
[----:B------:R-:W-:Y:S01]  /*5130*/  @!UP2 UMOV UR4, UR7 ;  /* 0x000000070004ac82 */ /* 0x000fe20008000000 */
[----:B---3--:R-:W-:Y:S02]  /*5140*/  @!UP2 UISETP.NE.AND UP0, UPT, UR5, 0x1, UPT ;  /* 0x000000010500a88c */ /* 0x008fe4000bf05270 */
[----:B------:R-:W-:Y:S02]  /*5150*/  @!UP2 USHF.R.U32.HI UR4, URZ, UR9, UR4 ;  /* 0x00000009ff04a299 */ /* 0x000fe40008011604 */
[----:B------:R-:W-:Y:S02]  /*5160*/  UIMAD.WIDE.U32 UR6, UR13, UR11, URZ ;  /* 0x0000000b0d0672a5 */ /* 0x000fe4000f8e00ff */
[----:B------:R-:W-:Y:S02]  /*5170*/  @!UP2 USEL UR8, UR14, UR4, !UP0 ;  /* 0x000000040e08a287 */ /* 0x000fe4000c000000 */
[----:B------:R-:W-:Y:S03]  /*5180*/  @!UP2 UISETP.NE.AND UP0, UPT, UR10, 0x1, UPT ;  /* 0x000000010a00a88c */ /* 0x000fe6000bf05270 */
[----:B------:R-:W-:Y:S02]  /*5190*/  @!UP2 UMOV UR6, UR7 ;  /* 0x000000070006ac82 */ /* 0x000fe40008000000 */
[----:B------:R-:W2:Y:S02]  /*51a0*/  @!UP2 LDCU UR4, c[0x0][0xb20] ;  /* 0x00016400ff04a7ac */ /* 0x000ea40008000800 */
[----:B--2---:R-:W-:Y:S04]  /*51b0*/  @!UP2 USHF.R.U32.HI UR6, URZ, UR4, UR6 ;  /* 0x00000004ff06a299 */ /* 0x004fe80008011606 */
[----:B------:R-:W-:Y:S04]  /*51c0*/  @!UP2 USEL UR6, UR13, UR6, !UP0 ;  /* 0x000000060d06a287 */ /* 0x000fe8000c000000 */
[----:B------:R-:W-:Y:S02]  /*51d0*/  @!UP2 UIADD3 UR4, UPT, UPT, -UR8, UR6, URZ ;  /* 0x000000060804a290 */ /* 0x000fe4000fffe1ff */
[----:B------:R-:W-:Y:S02]  /*51e0*/  @!UP2 UIADD3 UR6, UPT, UPT, UR8, -UR6, URZ ;  /* 0x800000060806a290 */ /* 0x000fe4000fffe0ff */
[----:B------:R-:W-:Y:S02]  /*51f0*/  @!UP2 UIMAD UR14, UR4, UR5, UR14 ;  /* 0x00000005040ea2a4 */ /* 0x000fe4000f8e020e */
[----:B------:R-:W-:Y:S01]  /*5200*/  @!UP2 UIMAD UR13, UR6, UR10, UR13 ;  /* 0x0000000a060da2a4 */ /* 0x000fe2000f8e020d */
[----:B------:R-:W-:Y:S11]  /*5210*/  BRA.U UP3, `(.L_x_98) ;  /* 0x0000000103107547 */ /* 0x000ff6000b800000 */
[----:B------:R-:W-:Y:S04]  /*5220*/  MOV R6, UR41 ;  /* 0x0000002900067c02 */ /* 0x000fe80008000f00 */
[----:B------:R-:W-:Y:S04]  /*5230*/  SHF.L.U32 R6, R6, 0x1f, RZ ;  /* 0x0000001f06067819 */ /* 0x000fe800000006ff */
[----:B------:R-:W2:Y:S02]  /*5240*/  SYNCS.PHASECHK.TRANS64.TRYWAIT P2, [UR21+0xf8], R6 ;  /* 0x0000f806ff0075a7 */ /* 0x000ea40008041115 */
[----:B--2---:R-:W-:Y:S05]  /*5250*/  @!P2 BRA `(.L_x_99) ;  /* 0x0000003c00c4a947 */ /* 0x004fea0003800000 */
.L_x_98:
[----:B------:R-:W-:Y:S05]  /*5260*/  @!P1 BRA `(.L_x_100) ;  /* 0x0000000000309947 */ /* 0x000fea0003800000 */
[----:B------:R-:W-:Y:S01]  /*5270*/  ISETP.NE.U32.AND P1, PT, R2, RZ, PT ;  /* 0x000000ff0200720c */ /* 0x000fe20003f25070 */
[----:B------:R-:W2:Y:S01]  /*5280*/  LDCU.64 UR4, c[0x0][0x358] ;  /* 0x00006b00ff0477ac */ /* 0x000ea20008000a00 */
[----:B------:R-:W-:Y:S02]  /*5290*/  IMAD.MOV.U32 R76, RZ, RZ, 0x1 ;  /* 0x00000001ff4c7424 */ /* 0x000fe400078e00ff */
[----:B------:R-:W-:Y:S11]  /*52a0*/  ISETP.NE.AND.EX P1, PT, R3, RZ, PT, P1 ;  /* 0x000000ff0300720c */ /* 0x000ff60003f25310 */
[----:B------:R-:W-:Y:S02]  /*52b0*/  @!UPT UIADD3 URZ, UPT, UPT, URZ, URZ, URZ ;  /* 0x000000fffffff290 */ /* 0x000fe4000fffe0ff */
[----:B------:R-:W3:Y:S01]  /*52c0*/  @P1 LDC.64 R10, c[0x0][0x888] ;  /* 0x00022200ff0a1b82 */ /* 0x000ee20000000a00 */
[----:B-1----:R-:W-:Y:S04]  /*52d0*/  @P1 IMAD R0, R4, UR36, RZ ;  /* 0x0000002404001c24 */ /* 0x002fe8000f8e02ff */
[----:B---3--:R-:W-:Y:S04]  /*52e0*/  @P1 IMAD.WIDE R10, R0, 0x4, R10 ;  /* 0x00000004000a1825 */ /* 0x008fe800078e020a */
[----:B------:R-:W-:Y:S01]  /*52f0*/  HFMA2 R0, -RZ, RZ, 0, 5.9604644775390625e-08 ;  /* 0x00000001ff007431 */ /* 0x000fe200000001ff */
[----:B--2--5:R2:W5:Y:S04]  /*5300*/  @P1 LDG.E R40, desc[UR4][R10.64] ;  /* 0x000000040a281981 */ /* 0x024568000c1e1900 */
[----:B------:R-:W-:Y:S01]  /*5310*/  @!P1 PRMT R76, R0, 0x7610, R76 ;  /* 0x00007610004c9816 */ /* 0x000fe2000000004c */
[----:B--2---:R-:W3:Y:S06]  /*5320*/  @!P1 LDC R40, c[0x0][0x880] ;  /* 0x00022000ff289b82 */ /* 0x004eec0000000800 */
.L_x_100:
[----:B---3-5:R-:W-:Y:S01]  /*5330*/  @!P0 ISETP.EQ.AND P1, PT, R40, RZ, PT ;  /* 0x000000ff2800820c */ /* 0x028fe20003f22270 */
[----:B------:R-:W-:Y:S01]  /*5340*/  @!UPT UIADD3 URZ, UPT, UPT, URZ, URZ, URZ ;  /* 0x000000fffffff290 */ /* 0x000fe2000fffe0ff */
[----:B------:R-:W-:Y:S11]  /*5350*/  @!P0 BRA `(.L_x_101) ;  /* 0x0000000000188947 */ /* 0x000ff60003800000 */
[----:B------:R-:W-:Y:S02]  /*5360*/  LOP3.LUT P0, RZ, R76, 0xff, RZ, 0xc0, !PT ;  /* 0x000000ff4cff7812 */ /* 0x000fe4000780c0ff */
[----:B------:R-:W-:Y:S04]  /*5370*/  ISETP.NE.U32.AND P1, PT, R2, RZ, PT ;  /* 0x000000ff0200720c */ /* 0x000fe80003f25070 */
[----:B------:R-:W-:Y:S04]  /*5380*/  ISETP.NE.AND.EX P1, PT, R3, RZ, PT, P1 ;  /* 0x000000ff0300720c */ /* 0x000fe80003f25310 */
[----:B------:R-:W-:Y:S03]  /*5390*/  PLOP3.LUT P1, PT, P1, PT, PT, 0x8, 0x80 ;  /* 0x000000000080781c */ /* 0x000fe60000f2e170 */
[----:B------:R-:W-:Y:S11]  /*53a0*/  @P0 ISETP.EQ.AND P1, PT, R40, RZ, PT ;  /* 0x000000ff2800020c */ /* 0x000ff60003f22270 */
[----:B------:R-:W-:Y:S02]  /*53b0*/  @!UPT UIADD3 URZ, UPT, UPT, URZ, URZ, URZ ;  /* 0x000000fffffff290 */ /* 0x000fe4000fffe0ff */
.L_x_101:
[----:B------:R-:W2:Y:S01]  /*53c0*/  SYNCS.PHASECHK.TRANS64.TRYWAIT P2, [UR21+0xe0], R9 ;  /* 0x0000e009ff0075a7 */ /* 0x000ea20008041115 */
[----:B------:R-:W-:Y:S04]  /*53d0*/  ELECT P0, URZ, PT ;  /* 0x0000000000ff782f */ /* 0x000fe80003800000 */
[----:B------:R-:W-:Y:S11]  /*53e0*/  PLOP3.LUT P1, PT, P1, P0, PT, 0xf2, 0x2f ;  /* 0x00000000002f781c */ /* 0x000ff60000f21e72 */
[----:B------:R-:W-:Y:S02]  /*53f0*/  @!UPT UIADD3 URZ, UPT, UPT, URZ, URZ, URZ ;  /* 0x000000fffffff290 */ /* 0x000fe4000fffe0ff */
[----:B------:R-:W-:Y:S05]  /*5400*/  @!P1 IADD3 R8, P0, PT, R16, 0x580, RZ ;  /* 0x0000058010089810 */ /* 0x000fea0007f1e0ff */
[----:B-1----:R-:W-:Y:S01]  /*5410*/  @!P1 IMAD.X R6, RZ, RZ, R17, P0 ;  /* 0x000000ffff069224 */ /* 0x002fe200000e0611 */
[----:B--2---:R-:W-:Y:S07]  /*5420*/  @!P2 BRA `(.L_x_102) ;  /* 0x0000003c0068a947 */ /* 0x004fee0003800000 */
.L_x_184:
[----:B------:R-:W-:Y:S01]  /*5430*/  @!P1 R2UR UR5, R8 ;  /* 0x00000000080592ca */ /* 0x000fe200000e0000 */
[----:B------:R-:W-:Y:S01]  /*5440*/  VOTEU.ALL UP0, P1 ;  /* 0x0000000000ff7886 */ /* 0x000fe20000800000 */
[----:B------:R-:W-:Y:S01]  /*5450*/  @!P1 R2UR UR4, R6 ;  /* 0x00000000060492ca */ /* 0x000fe200000e0000 */
[----:B------:R-:W-:Y:S01]  /*5460*/  UMOV UR16, 0x0 ;  /* 0x0000000000107882 */ /* 0x000fe20000000000 */
[----:B------:R-:W-:Y:S01]  /*5470*/  UMOV UR17, 0x10000000 ;  /* 0x1000000000117882 */ /* 0x000fe20000000000 */
[----:B------:R-:W-:Y:S01]  /*5480*/  UMOV UR28, UR36 ;  /* 0x00000024001c7c82 */ /* 0x000fe20008000000 */
[----:B------:R-:W-:Y:S01]  /*5490*/  @!UP0 UIADD3 UR24, UPT, UPT, UR21, 0x200, URZ ;  /* 0x0000020015188890 */ /* 0x000fe2000fffe0ff */
[----:B-1----:R-:W-:Y:S01]  /*54a0*/  @!P1 IMAD.MOV.U32 R0, RZ, RZ, 0x1000 ;  /* 0x00001000ff009424 */ /* 0x002fe200078e00ff */
[----:B------:R-:W-:Y:S01]  /*54b0*/  @!UP0 UIADD3 UR10, UPT, UPT, UR26, 0x40, URZ ;  /* 0x000000401a0a8890 */ /* 0x000fe2000fffe0ff */
[----:B------:R-:W-:Y:S01]  /*54c0*/  VIADD R14, R14, 0x1 ;  /* 0x000000010e0e7836 */ /* 0x000fe20000000000 */
[----:B------:R-:W-:Y:S01]  /*54d0*/  @!UP0 UIADD3 UR8, UPT, UPT, UR21, 0xa00, URZ ;  /* 0x00000a0015088890 */ /* 0x000fe2000fffe0ff */
[----:B------:R-:W-:Y:S02]  /*54e0*/  VOTEU.ALL UP0, P1 ;  /* 0x0000000000ff7886 */ /* 0x000fe40000800000 */
[----:B------:R-:W-:Y:S01]  /*54f0*/  IMAD.U32 R10, RZ, RZ, UR5 ;  /* 0x00000005ff0a7e24 */ /* 0x000fe2000f8e00ff */
[----:B------:R-:W-:Y:S01]  /*5500*/  UMOV UR9, UR25 ;  /* 0x0000001900097c82 */ /* 0x000fe20008000000 */
[----:B------:R-:W-:Y:S01]  /*5510*/  IMAD.U32 R11, RZ, RZ, UR4 ;  /* 0x00000004ff0b7e24 */ /* 0x000fe2000f8e00ff */
[----:B------:R-:W-:Y:S01]  /*5520*/  UMOV UR11, UR27 ;  /* 0x0000001b000b7c82 */ /* 0x000fe20008000000 */
[----:B------:R-:W-:Y:S01]  /*5530*/  UMOV UR12, UR36 ;  /* 0x00000024000c7c82 */ /* 0x000fe20008000000 */
[----:B------:R-:W-:Y:S01]  /*5540*/  @!P1 R2UR UR4, R10 ;  /* 0x000000000a0492ca */ /* 0x000fe200000e0000 */
[----:B------:R-:W-:Y:S01]  /*5550*/  UPRMT UR6, UR46, 0x654, UR25 ;  /* 0x000006542e067896 */ /* 0x000fe20008000019 */
[----:B------:R-:W-:Y:S11]  /*5560*/  @!P1 R2UR UR5, R11 ;  /* 0x000000000b0592ca */ /* 0x000ff600000e0000 */
[----:B------:R-:W-:Y:S02]  /*5570*/  @!UPT UIADD3 URZ, UPT, UPT, URZ, URZ, URZ ;  /* 0x000000fffffff290 */ /* 0x000fe4000fffe0ff */
[----:B------:R1:W-:Y:S01]  /*5580*/  @!UP0 UTMALDG.3D [UR24], [UR4], desc[UR16] ;  /* 0x00001018040085b4 */ /* 0x0003e20008011000 */
[----:B------:R-:W-:Y:S05]  /*5590*/  VOTEU.ALL UP0, P1 ;  /* 0x0000000000ff7886 */ /* 0x000fea0000800000 */
[----:B------:R1:W-:Y:S01]  /*55a0*/  @!UP0 UTMALDG.3D [UR8], [UR4], desc[UR16] ;  /* 0x00001008040085b4 */ /* 0x0003e20008011000 */
[----:B------:R1:W-:Y:S01]  /*55b0*/  @!P1 SYNCS.ARRIVE.TRANS64.RED.A0TR RZ, [UR21+0xd0], R0 ;  /* 0x0000d000ffff99a7 */ /* 0x0003e20008300415 */
[----:B------:R-:W-:Y:S01]  /*55c0*/  SYNCS.ARRIVE.TRANS64.RED.A1T0 RZ, [UR6], RZ ;  /* 0x000000ffffff79a7 */ /* 0x000fe20008100406 */
[----:B------:R-:W2:Y:S02]  /*55d0*/  SYNCS.PHASECHK.TRANS64.TRYWAIT P0, [UR21+0xe8], R9 ;  /* 0x0000e809ff0075a7 */ /* 0x000ea40008001115 */
[----:B-12---:R-:W-:Y:S05]  /*55e0*/  @!P0 BRA `(.L_x_103) ;  /* 0x0000003c00108947 */ /* 0x006fea0003800000 */
.L_x_186:
[----:B------:R-:W-:Y:S01]  /*55f0*/  UIADD3 UR24, UPT, UPT, UR13, UR63, URZ ;  /* 0x0000003f0d187290 */ /* 0x000fe2000fffe0ff */
[----:B------:R-:W-:Y:S01]  /*5600*/  @!P1 IADD3 R6, P0, PT, R16, 0x580, RZ ;  /* 0x0000058010069810 */ /* 0x000fe20007f1e0ff */
[----:B------:R-:W-:Y:S01]  /*5610*/  UPLOP3.LUT UP3, UPT, UPT, UPT, UPT, 0x80, 0x8 ;  /* 0x000000000008789c */ /* 0x000fe20003f6f070 */
[----:B------:R-:W-:Y:S01]  /*5620*/  R2UR UR28, R78 ;  /* 0x000000004e1c72ca */ /* 0x000fe200000e0000 */
[----:B------:R-:W-:Y:S01]  /*5630*/  VOTEU.ALL UP0, P1 ;  /* 0x0000000000ff7886 */ /* 0x000fe20000800000 */
[----:B------:R-:W-:Y:S01]  /*5640*/  @!P1 R2UR UR5, R6 ;  /* 0x00000000060592ca */ /* 0x000fe200000e0000 */
[----:B-1----:R-:W-:Y:S01]  /*5650*/  @!P1 IMAD.X R0, RZ, RZ, R17, P0 ;  /* 0x000000ffff009224 */ /* 0x002fe200000e0611 */
[----:B------:R-:W-:Y:S01]  /*5660*/  UMOV UR6, 0x0 ;  /* 0x0000000000067882 */ /* 0x000fe20000000000 */
[----:B------:R-:W-:Y:S01]  /*5670*/  UMOV UR7, 0x10000000 ;  /* 0x1000000000077882 */ /* 0x000fe20000000000 */
[----:B------:R-:W-:Y:S01]  /*5680*/  @!UP0 UIADD3 UR18, UPT, UPT, UR26, 0x20, URZ ;  /* 0x000000201a128890 */ /* 0x000fe2000fffe0ff */
[----:B------:R-:W-:Y:S01]  /*5690*/  ISETP.NE.AND P0, PT, R14, 0x2, PT ;  /* 0x000000020e00780c */ /* 0x000fe20003f05270 */
[----:B------:R-:W-:Y:S01]  /*56a0*/  @!UP0 UIADD3 UR16, UPT, UPT, UR21, 0x1200, URZ ;  /* 0x0000120015108890 */ /* 0x000fe2000fffe0ff */
[----:B------:R-:W-:Y:S01]  /*56b0*/  @!P1 R2UR UR4, R0 ;  /* 0x00000000000492ca */ /* 0x000fe200000e0000 */
[----:B------:R-:W-:Y:S01]  /*56c0*/  @!UP0 UIADD3 UR17, UPT, UPT, UR21, 0xd8, URZ ;  /* 0x000000d815118890 */ /* 0x000fe2000fffe0ff */
[----:B------:R-:W-:Y:S01]  /*56d0*/  SEL R0, RZ, 0x1, P0 ;  /* 0x00000001ff007807 */ /* 0x000fe20000000000 */
[----:B------:R-:W-:Y:S01]  /*56e0*/  @!UP0 UIADD3 UR10, UPT, UPT, UR26, 0x60, URZ ;  /* 0x000000601a0a8890 */ /* 0x000fe2000fffe0ff */
[----:B------:R-:W-:Y:S01]  /*56f0*/  LOP3.LUT R15, R15, 0x1, RZ, 0x3c, !PT ;  /* 0x000000010f0f7812 */ /* 0x000fe200078e3cff */
[----:B------:R-:W-:Y:S01]  /*5700*/  @!UP0 UIADD3 UR8, UPT, UPT, UR21, 0x1a00, URZ ;  /* 0x00001a0015088890 */ /* 0x000fe2000fffe0ff */
[----:B------:R-:W-:Y:S01]  /*5710*/  IMAD.U32 R8, RZ, RZ, UR5 ;  /* 0x00000005ff087e24 */ /* 0x000fe2000f8e00ff */
[----:B------:R-:W-:Y:S01]  /*5720*/  VOTEU.ALL UP0, P1 ;  /* 0x0000000000ff7886 */ /* 0x000fe20000800000 */
[----:B------:R-:W-:Y:S01]  /*5730*/  UMOV UR19, UR27 ;  /* 0x0000001b00137c82 */ /* 0x000fe20008000000 */
[----:B------:R-:W-:Y:S01]  /*5740*/  UMOV UR20, UR36 ;  /* 0x0000002400147c82 */ /* 0x000fe20008000000 */
[----:B------:R-:W-:Y:S01]  /*5750*/  UMOV UR11, UR27 ;  /* 0x0000001b000b7c82 */ /* 0x000fe20008000000 */
[----:B------:R-:W-:Y:S01]  /*5760*/  UMOV UR12, UR36 ;  /* 0x00000024000c7c82 */ /* 0x000fe20008000000 */
[----:B------:R-:W-:Y:S01]  /*5770*/  UMOV UR9, UR17 ;  /* 0x0000001100097c82 */ /* 0x000fe20008000000 */
[----:B------:R-:W-:Y:S01]  /*5780*/  IMAD.U32 R9, RZ, RZ, UR4 ;  /* 0x00000004ff097e24 */ /* 0x000fe2000f8e00ff */
[----:B------:R-:W-:Y:S01]  /*5790*/  @!P1 R2UR UR4, R8 ;  /* 0x00000000080492ca */ /* 0x000fe200000e0000 */
[----:B------:R-:W-:Y:S01]  /*57a0*/  UMOV UR36, UR29 ;  /* 0x0000001d00247c82 */ /* 0x000fe20008000000 */
[----:B------:R-:W-:Y:S02]  /*57b0*/  LOP3.LUT R13, R13, R0, RZ, 0x3c, !PT ;  /* 0x000000000d0d7212 */ /* 0x000fe400078e3cff */
[----:B------:R-:W-:Y:S02]  /*57c0*/  @!P1 R2UR UR5, R9 ;  /* 0x00000000090592ca */ /* 0x000fe400000e0000 */
[----:B------:R-:W-:Y:S11]  /*57d0*/  SEL R14, R14, RZ, P0 ;  /* 0x000000ff0e0e7207 */ /* 0x000ff60000000000 */
[----:B------:R1:W-:Y:S01]  /*57e0*/  @!UP0 UTMALDG.3D [UR16], [UR4], desc[UR6] ;  /* 0x00000610040085b4 */ /* 0x0003e20008011000 */
[----:B------:R-:W-:Y:S05]  /*57f0*/  VOTEU.ALL UP0, P1 ;  /* 0x0000000000ff7886 */ /* 0x000fea0000800000 */
[----:B------:R2:W-:Y:S01]  /*5800*/  @!UP0 UTMALDG.3D [UR8], [UR4], desc[UR6] ;  /* 0x00000608040085b4 */ /* 0x0005e20008011000 */
[----:B------:R2:W-:Y:S01]  /*5810*/  @!P1 SYNCS.ARRIVE.TRANS64.RED.A0TR RZ, [UR21+0xd8], R7 ;  /* 0x0000d807ffff99a7 */ /* 0x0005e20008300415 */
[----:B------:R-:W-:Y:S01]  /*5820*/  SYNCS.ARRIVE.TRANS64.RED.A1T0 RZ, [UR37], RZ ;  /* 0x000000ffffff79a7 */ /* 0x000fe20008100425 */
[----:B-1----:R-:W-:Y:S01]  /*5830*/  UIADD3 UR20, UPT, UPT, UR14, UR28, URZ ;  /* 0x0000001c0e147290 */ /* 0x002fe2000fffe0ff */
[----:B------:R-:W-:Y:S11]  /*5840*/  BRA.U UP1, `(.L_x_104) ;  /* 0xfffffff101f07547 */ /* 0x000ff6000b83ffff */
[----:B------:R-:W-:-:S04]  /*5850*/  SHF.L.U32 R2, R15, 0x1f, RZ ;  /* 0x0000001f0f027819 */ /* 0x000fc800000006ff */
[----:B------:R-:W1:Y:S02]  /*5860*/  SYNCS.PHASECHK.TRANS64.TRYWAIT P0, [UR21+0xe0], R2 ;  /* 0x0000e002ff0075a7 */ /* 0x000e640008001115 */
[----:B-1----:R-:W-:Y:S05]  /*5870*/  @!P0 BRA `(.L_x_105) ;  /* 0x0000003800848947 */ /* 0x002fea0003800000 */
.L_x_188:
[----:B-1----:R-:W-:-:S07]  /*5880*/  MOV R0, UR21 ;  /* 0x0000001500007c02 */ /* 0x002fce0008000f00 */
.L_x_106:
[----:B-1----:R-:W-:-:S04]  /*5890*/  SHF.L.U32 R2, R15, 0x1f, RZ ;  /* 0x0000001f0f027819 */ /* 0x002fc800000006ff */
[----:B------:R1:W3:Y:S03]  /*58a0*/  SYNCS.PHASECHK.TRANS64.TRYWAIT P0, [R0+URZ+0xe8], R2 ;  /* 0x0000e802000075a7 */ /* 0x0002e600080011ff */
[----:B---3--:R-:W-:Y:S05]  /*58b0*/  @!P0 NANOSLEEP.SYNCS 0x989680 ;  /* 0x009896800000895d */ /* 0x008fea0003900000 */
[----:B------:R-:W3:Y:S02]  /*58c0*/  @!P0 SYNCS.PHASECHK.TRANS64 P0, [R0+URZ+0xe8], R2 ;  /* 0x0000e802000085a7 */ /* 0x000ee400080010ff */
[----:B--23--:R-:W-:Y:S05]  /*58d0*/  @P0 EXIT ;  /* 0x000000000000094d */ /* 0x00cfea0003800000 */
[----:B------:R-:W-:Y:S05]  /*58e0*/  BRA `(.L_x_106) ;  /* 0xfffffffc00e87947 */ /* 0x000fea000383ffff */
.L_x_95:
[----:B------:R-:W-:-:S06]  /*58f0*/  UISETP.GE.AND UP0, UPT, UR25, 0x4, UPT ;  /* 0x000000041900788c */ /* 0x000fcc000bf06270 */
[----:B------:R-:W-:-:S13]  /*5900*/  PLOP3.LUT P0, PT, PT, PT, UP0, 0x80, 0x8 ;  /* 0x000000000008781c */ /* 0x000fda0003f0f008 */
[----:B------:R-:W-:Y:S05]  /*5910*/  @!P0 EXIT ;  /* 0x000000000000894d */ /* 0x000fea0003800000 */
[----:B------:R-:W-:Y:S01]  /*5920*/  BAR.SYNC.DEFER_BLOCKING 0x6, 0xa0 ;  /* 0x0182800000007b1d */ /* 0x000fe20000010000 */
[----:B------:R-:W-:Y:S01]  /*5930*/  IMAD.SHL.U32 R75, R87, 0x20, RZ ;  /* 0x00000020574b7824 */ /* 0x000fe200078e00ff */
[----:B------:R-:W-:Y:S01]  /*5940*/  CS2R R84, SRZ ;  /* 0x0000000000547805 */ /* 0x000fe2000001ff00 */
[----:B------:R-:W-:Y:S01]  /*5950*/  IMAD.SHL.U32 R5, R77, 0x200000, RZ ;  /* 0x002000004d057824 */ /* 0x000fe200078e00ff */
[----:B------:R-:W-:Y:S01]  /*5960*/  CS2R R82, SRZ ;  /* 0x0000000000527805 */ /* 0x000fe2000001ff00 */
[C---:B------:R-:W-:Y:S01]  /*5970*/  IMAD.U32 R37, R87.reuse, 0x10000, RZ ;  /* 0x0001000057257824 */ /* 0x040fe200078e00ff */
[----:B------:R-:W-:Y:S02]  /*5980*/  UMOV UR44, 0x400 ;  /* 0x00000400002c7882 */ /* 0x000fe40000000000 */
[----:B------:R-:W1:Y:S01]  /*5990*/  LDC.64 R72, c[0x0][0x8b0] ;  /* 0x00022c00ff487b82 */ /* 0x000e620000000a00 */
[----:B------:R-:W-:Y:S01]  /*59a0*/  ULEA UR44, UR46, UR44, 0x18 ;  /* 0x0000002c2e2c7291 */ /* 0x000fe2000f8ec0ff */
[----:B------:R-:W-:Y:S01]  /*59b0*/  IMAD.SHL.U32 R4, R87, 0x4, RZ ;  /* 0x0000000457047824 */ /* 0x000fe200078e00ff */
[----:B------:R-:W-:Y:S01]  /*59c0*/  LOP3.LUT R7, R75, 0x80, RZ, 0xc0, !PT ;  /* 0x000000804b077812 */ /* 0x000fe200078ec0ff */
[----:B------:R-:W-:Y:S01]  /*59d0*/  IMAD.SHL.U32 R6, R77, 0x400, RZ ;  /* 0x000004004d067824 */ /* 0x000fe200078e00ff */
[----:B------:R-:W-:Y:S01]  /*59e0*/  LOP3.LUT R74, R75, 0xb60, RZ, 0xc0, !PT ;  /* 0x00000b604b4a7812 */ /* 0x000fe200078ec0ff */
[----:B------:R-:W-:Y:S01]  /*59f0*/  UIADD3 UR4, UPT, UPT, UR44, 0x2200, URZ ;  /* 0x000022002c047890 */ /* 0x000fe2000fffe0ff */
[----:B------:R-:W-:Y:S01]  /*5a00*/  LOP3.LUT R5, R5, 0x200000, RZ, 0xc0, !PT ;  /* 0x0020000005057812 */ /* 0x000fe200078ec0ff */
[----:B------:R-:W2:Y:S01]  /*5a10*/  LDC.64 R70, c[0x0][0x8a8] ;  /* 0x00022a00ff467b82 */ /* 0x000ea20000000a00 */
[----:B------:R-:W-:Y:S01]  /*5a20*/  LOP3.LUT R4, R7, 0x10, R4, 0xf8, !PT ;  /* 0x0000001007047812 */ /* 0x000fe200078ef804 */
[----:B------:R-:W-:Y:S01]  /*5a30*/  IMAD.MOV.U32 R36, RZ, RZ, RZ ;  /* 0x000000ffff247224 */ /* 0x000fe200078e00ff */
[----:B------:R-:W-:Y:S01]  /*5a40*/  LOP3.LUT R74, R74, 0x400, R6, 0xf8, !PT ;  /* 0x000004004a4a7812 */ /* 0x000fe200078ef806 */
[----:B------:R-:W-:Y:S01]  /*5a50*/  IMAD.MOV.U32 R81, RZ, RZ, RZ ;  /* 0x000000ffff517224 */ /* 0x000fe200078e00ff */
[----:B------:R-:W-:Y:S01]  /*5a60*/  LOP3.LUT R37, R5, 0x400000, R37, 0xf8, !PT ;  /* 0x0040000005257812 */ /* 0x000fe200078ef825 */
[----:B------:R-:W-:Y:S01]  /*5a70*/  IMAD.U32 R86, RZ, RZ, UR4 ;  /* 0x00000004ff567e24 */ /* 0x000fe2000f8e00ff */
[----:B------:R-:W-:Y:S01]  /*5a80*/  LOP3.LUT P0, RZ, R75, 0x80, RZ, 0xc0, !PT ;  /* 0x000000804bff7812 */ /* 0x000fe2000780c0ff */
[----:B------:R-:W3:Y:S01]  /*5a90*/  LDCU UR58, c[0x0][0x370] ;  /* 0x00006e00ff3a77ac */ /* 0x000ee20008000800 */
[----:B------:R-:W4:Y:S01]  /*5aa0*/  LDS R0, [UR44+0x1b0] ;  /* 0x0001b02cff007984 */ /* 0x000f220008000800 */
[----:B------:R-:W-:-:S02]  /*5ab0*/  LOP3.LUT R74, R74, R4, RZ, 0xfc, !PT ;  /* 0x000000044a4a7212 */ /* 0x000fc400078efcff */
[----:B------:R-:W-:Y:S01]  /*5ac0*/  P2R R4, PR, RZ, 0x1 ;  /* 0x00000001ff047803 */ /* 0x000fe20000000000 */
[----:B------:R-:W1:Y:S01]  /*5ad0*/  LDCU UR43, c[0x0][0xb0c] ;  /* 0x00016180ff2b77ac */ /* 0x000e620008000800 */
[----:B------:R-:W-:Y:S01]  /*5ae0*/  LOP3.LUT R87, R87, 0x60, RZ, 0xc0, !PT ;  /* 0x0000006057577812 */ /* 0x000fe200078ec0ff */
[----:B------:R-:W1:Y:S01]  /*5af0*/  LDCU UR39, c[0x0][0xb30] ;  /* 0x00016600ff2777ac */ /* 0x000e620008000800 */
[----:B------:R-:W1:Y:S01]  /*5b00*/  LDCU.64 UR56, c[0x0][0x888] ;  /* 0x00011100ff3877ac */ /* 0x000e620008000a00 */
[----:B------:R-:W1:Y:S01]  /*5b10*/  LDCU.64 UR40, c[0x0][0xb28] ;  /* 0x00016500ff2877ac */ /* 0x000e620008000a00 */
[----:B------:R-:W1:Y:S01]  /*5b20*/  LDCU.64 UR60, c[0x0][0x890] ;  /* 0x00011200ff3c77ac */ /* 0x000e620008000a00 */
[----:B------:R-:W1:Y:S01]  /*5b30*/  LDCU.128 UR52, c[0x0][0xb10] ;  /* 0x00016200ff3477ac */ /* 0x000e620008000c00 */
[----:B------:R-:W1:Y:S01]  /*5b40*/  LDCU UR47, c[0x0][0x374] ;  /* 0x00006e80ff2f77ac */ /* 0x000e620008000800 */
[----:B------:R-:W-:Y:S01]  /*5b50*/  UIADD3 UR62, UPT, UPT, UR44, 0x200, URZ ;  /* 0x000002002c3e7890 */ /* 0x000fe2000fffe0ff */
[----:B-1234-:R-:W-:-:S11]  /*5b60*/  IMAD.IADD R37, R0, 0x1, R37 ;  /* 0x0000000100257824 */ /* 0x01efd600078e0225 */
.L_x_132:
[C---:B------:R-:W-:Y:S02]  /*5b70*/  LEA R3, R81.reuse, UR44, 0x3 ;  /* 0x0000002c51037c11 */ /* 0x040fe4000f8e18ff */
[----:B------:R-:W-:Y:S02]  /*5b80*/  SHF.L.U32 R0, R84, 0x1f, RZ ;  /* 0x0000001f54007819 */ /* 0x000fe400000006ff */
[----:B------:R-:W-:Y:S02]  /*5b90*/  LEA R4, R81, UR44, 0x4 ;  /* 0x0000002c51047c11 */ /* 0x000fe4000f8e20ff */
[----:B-1----:R-:W1:Y:S02]  /*5ba0*/  SYNCS.PHASECHK.TRANS64.TRYWAIT P0, [R3+URZ+0x100], R0 ;  /* 0x00010000030075a7 */ /* 0x002e6400080011ff */
[----:B-1----:R-:W-:Y:S05]  /*5bb0*/  @!P0 BRA `(.L_x_107) ;  /* 0x0000003400cc8947 */ /* 0x002fea0003800000 */
.L_x_189:
        /* <DEDUP_REMOVED lines=8> */
[----:B--2---:R-:W-:Y:S11]  /*5c40*/  LOP3.LUT P0, RZ, R6, 0x1, RZ, 0xc0, !PT ;  /* 0x0000000106ff7812 */ /* 0x004ff6000780c0ff */
[----:B------:R-:W-:Y:S02]  /*5c50*/  @!UPT UIADD3 URZ, UPT, UPT, URZ, URZ, URZ ;  /* 0x000000fffffff290 */ /* 0x000fe4000fffe0ff */
[----:B---3--:R-:W-:Y:S01]  /*5c60*/  VOTEU.ANY UP1, P0 ;  /* 0x0000000000ff7886 */ /* 0x008fe20000020100 */
[----:B------:R-:W-:Y:S01]  /*5c70*/  PLOP3.LUT P0, PT, PT, PT, UP1, 0x80, 0x8 ;  /* 0x000000000008781c */ /* 0x000fe20003f0f018 */
[----:B------:R-:W-:Y:S11]  /*5c80*/  UP2UR UR45, UPR, URZ, 0x2 ;  /* 0x00000002ff2d7883 */ /* 0x000ff60008000000 */
[----:B------:R-:W-:Y:S01]  /*5c90*/  @!UPT UIADD3 URZ, UPT, UPT, URZ, URZ, URZ ;  /* 0x000000fffffff290 */ /* 0x000fe2000fffe0ff */
[----:B-1----:R-:W-:Y:S02]  /*5ca0*/  @P0 SHF.R.U32.HI R0, RZ, 0x10, R5 ;  /* 0x00000010ff000819 */ /* 0x002fe40000011605 */
        /* <DEDUP_REMOVED lines=12> */
[----:B------:R-:W2:Y:S01]  /*5d70*/  LDCU UR12, c[0x0][0xb20] ;  /* 0x00016400ff0c77ac */ /* 0x000ea20008000800 */
[----:B------:R-:W-:Y:S02]  /*5d80*/  UIMAD.WIDE.U32 UR4, UR47, UR55, URZ ;  /* 0x000000372f0472a5 */ /* 0x000fe4000f8e00ff */
[----:B------:R-:W-:Y:S02]  /*5d90*/  UIMAD.WIDE.U32 UR6, UR58, UR52, URZ ;  /* 0x000000343a0672a5 */ /* 0x000fe4000f8e00ff */
[----:B------:R-:W-:Y:S02]  /*5da0*/  UISETP.NE.AND UP0, UPT, UR54, 0x1, UPT ;  /* 0x000000013600788c */ /* 0x000fe4000bf05270 */
[----:B------:R-:W-:Y:S02]  /*5db0*/  UIMAD.WIDE.U32 UR8, UR37, UR55, URZ ;  /* 0x00000037250872a5 */ /* 0x000fe4000f8e00ff */
[----:B------:R-:W-:Y:S02]  /*5dc0*/  UIMAD.WIDE.U32 UR10, UR38, UR52, URZ ;  /* 0x00000034260a72a5 */ /* 0x000fe4000f8e00ff */
[----:B------:R-:W-:Y:S02]  /*5dd0*/  UISETP.NE.AND UP1, UPT, UR43, 0x1, UPT ;  /* 0x000000012b00788c */ /* 0x000fe4000bf25270 */
[----:B------:R-:W-:Y:S01]  /*5de0*/  UISETP.NE.AND UP2, UPT, UR42, 0x1, UPT ;  /* 0x000000012a00788c */ /* 0x000fe2000bf45270 */
[----:B------:R-:W-:Y:S02]  /*5df0*/  UMOV UR4, UR5 ;  /* 0x0000000500047c82 */ /* 0x000fe40008000000 */
[----:B--2---:R-:W-:Y:S03]  /*5e00*/  USHF.R.U32.HI UR5, URZ, UR12, UR4 ;  /* 0x0000000cff057299 */ /* 0x004fe60008011604 */
[----:B------:R-:W-:Y:S02]  /*5e10*/  UMOV UR4, UR7 ;  /* 0x0000000700047c82 */ /* 0x000fe40008000000 */
[----:B------:R-:W-:Y:S02]  /*5e20*/  USHF.R.U32.HI UR7, URZ, UR53, UR4 ;  /* 0x00000035ff077299 */ /* 0x000fe40008011604 */
[----:B------:R-:W-:Y:S02]  /*5e30*/  USEL UR4, UR47, UR5, !UP0 ;  /* 0x000000052f047287 */ /* 0x000fe4000c000000 */
[----:B------:R-:W-:Y:S01]  /*5e40*/  USEL UR7, UR58, UR7, !UP1 ;  /* 0x000000073a077287 */ /* 0x000fe2000c800000 */
[----:B------:R-:W-:Y:S01]  /*5e50*/  UMOV UR5, UR9 ;  /* 0x0000000900057c82 */ /* 0x000fe20008000000 */
[----:B------:R-:W-:Y:S02]  /*5e60*/  UIMAD.WIDE.U32 UR8, UR4, UR40, URZ ;  /* 0x00000028040872a5 */ /* 0x000fe4000f8e00ff */
[----:B------:R-:W-:Y:S03]  /*5e70*/  USHF.R.U32.HI UR6, URZ, UR12, UR5 ;  /* 0x0000000cff067299 */ /* 0x000fe60008011605 */
[----:B------:R-:W-:Y:S01]  /*5e80*/  UMOV UR5, UR11 ;  /* 0x0000000b00057c82 */ /* 0x000fe20008000000 */
[----:B------:R-:W-:Y:S02]  /*5e90*/  UIMAD.WIDE.U32 UR10, UR7, UR40, URZ ;  /* 0x00000028070a72a5 */ /* 0x000fe4000f8e00ff */
[----:B------:R-:W-:Y:S02]  /*5ea0*/  USHF.R.U32.HI UR12, URZ, UR53, UR5 ;  /* 0x00000035ff0c7299 */ /* 0x000fe40008011605 */
[----:B------:R-:W-:Y:S01]  /*5eb0*/  USEL UR6, UR37, UR6, !UP0 ;  /* 0x0000000625067287 */ /* 0x000fe2000c000000 */
[----:B------:R-:W-:Y:S02]  /*5ec0*/  UMOV UR5, UR9 ;  /* 0x0000000900057c82 */ /* 0x000fe40008000000 */
[----:B------:R-:W-:Y:S01]  /*5ed0*/  UMOV UR10, UR11 ;  /* 0x0000000b000a7c82 */ /* 0x000fe20008000000 */
[----:B------:R-:W-:Y:S02]  /*5ee0*/  @UP2 USHF.R.U32.HI UR4, URZ, UR41, UR5 ;  /* 0x00000029ff042299 */ /* 0x000fe40008011605 */
[----:B------:R-:W-:Y:S02]  /*5ef0*/  @UP2 USHF.R.U32.HI UR7, URZ, UR41, UR10 ;  /* 0x00000029ff072299 */ /* 0x000fe4000801160a */
[----:B------:R-:W-:Y:S02]  /*5f00*/  UIMAD UR4, UR42, UR4, URZ ;  /* 0x000000042a0472a4 */ /* 0x000fe4000f8e02ff */
[----:B------:R-:W-:Y:S02]  /*5f10*/  UIMAD.WIDE.U32 UR10, UR6, UR40, URZ ;  /* 0x00000028060a72a5 */ /* 0x000fe4000f8e00ff */
[----:B------:R-:W-:Y:S02]  /*5f20*/  USEL UR5, UR38, UR12, !UP1 ;  /* 0x0000000c26057287 */ /* 0x000fe4000c800000 */
[----:B------:R-:W-:Y:S02]  /*5f30*/  UIMAD UR8, UR42, UR7, URZ ;  /* 0x000000072a0872a4 */ /* 0x000fe4000f8e02ff */
[----:B------:R-:W-:Y:S03]  /*5f40*/  UISETP.GE.AND UP0, UPT, UR6, UR4, UPT ;  /* 0x000000040600728c */ /* 0x000fe6000bf06270 */
[----:B------:R-:W-:Y:S01]  /*5f50*/  UMOV UR4, UR11 ;  /* 0x0000000b00047c82 */ /* 0x000fe20008000000 */
[----:B------:R-:W-:Y:S02]  /*5f60*/  UISETP.GE.OR UP0, UPT, UR5, UR8, UP0 ;  /* 0x000000080500728c */ /* 0x000fe40008706670 */
[----:B------:R-:W-:Y:S02]  /*5f70*/  USHF.R.U32.HI UR4, URZ, UR41, UR4 ;  /* 0x00000029ff047299 */ /* 0x000fe40008011604 */
[----:B------:R-:W-:Y:S02]  /*5f80*/  UIMAD.WIDE.U32 UR8, UR5, UR40, URZ ;  /* 0x00000028050872a5 */ /* 0x000fe4000f8e00ff */
[----:B------:R-:W-:Y:S02]  /*5f90*/  USEL UR11, UR6, UR4, !UP2 ;  /* 0x00000004060b7287 */ /* 0x000fe4000d000000 */
[----:B------:R-:W-:Y:S02]  /*5fa0*/  UIADD3 UR8, UPT, UPT, -UR5, URZ, URZ ;  /* 0x000000ff05087290 */ /* 0x000fe4000fffe1ff */
[----:B------:R-:W-:Y:S01]  /*5fb0*/  UIADD3 UR10, UPT, UPT, -UR11, URZ, URZ ;  /* 0x000000ff0b0a7290 */ /* 0x000fe2000fffe1ff */
[----:B------:R-:W-:Y:S01]  /*5fc0*/  @!UP0 UMOV UR4, UR9 ;  /* 0x0000000900048c82 */ /* 0x000fe20008000000 */
[----:B------:R-:W-:Y:S02]  /*5fd0*/  UIADD3 UR9, UPT, UPT, -UR6, URZ, URZ ;  /* 0x000000ff06097290 */ /* 0x000fe4000fffe1ff */
[----:B------:R-:W-:Y:S02]  /*5fe0*/  @!UP0 USHF.R.U32.HI UR4, URZ, UR41, UR4 ;  /* 0x00000029ff048299 */ /* 0x000fe40008011604 */
[----:B------:R-:W-:Y:S02]  /*5ff0*/  UIMAD UR10, UR42, UR10, UR6 ;  /* 0x0000000a2a0a72a4 */ /* 0x000fe4000f8e0206 */
[----:B------:R-:W-:Y:S04]  /*6000*/  @!UP0 USEL UR4, UR5, UR4, !UP2 ;  /* 0x0000000405048287 */ /* 0x000fe8000d000000 */
[----:B------:R-:W-:Y:S02]  /*6010*/  @!UP0 UIMAD UR10, UR7, UR10, UR4 ;  /* 0x0000000a070a82a4 */ /* 0x000fe4000f8e0204 */
[----:B------:R-:W-:Y:S02]  /*6020*/  @!UP0 UIADD3 UR11, UPT, UPT, UR11, -UR4, URZ ;  /* 0x800000040b0b8290 */ /* 0x000fe4000fffe0ff */
[----:B------:R-:W-:Y:S02]  /*6030*/  UIMAD UR7, UR43, UR8, UR38 ;  /* 0x000000082b0772a4 */ /* 0x000fe4000f8e0226 */
[----:B------:R-:W-:Y:S02]  /*6040*/  @!UP0 UIMAD UR6, UR11, UR42, UR5 ;  /* 0x0000002a0b0682a4 */ /* 0x000fe4000f8e0205 */
[----:B------:R-:W-:Y:S01]  /*6050*/  UIMAD UR4, UR54, UR9, UR37 ;  /* 0x00000009360472a4 */ /* 0x000fe2000f8e0225 */
[----:B------:R-:W-:Y:S02]  /*6060*/  @!UP0 UMOV UR5, UR10 ;  /* 0x0000000a00058c82 */ /* 0x000fe40008000000 */
[----:B------:R-:W-:Y:S02]  /*6070*/  UIMAD UR38, UR5, UR43, UR7 ;  /* 0x0000002b052672a4 */ /* 0x000fe4000f8e0207 */
[----:B------:R-:W-:Y:S11]  /*6080*/  UIMAD UR37, UR6, UR54, UR4 ;  /* 0x00000036062572a4 */ /* 0x000ff6000f8e0204 */
[----:B------:R-:W-:Y:S01]  /*6090*/  @!UPT UIADD3 URZ, UPT, UPT, URZ, URZ, URZ ;  /* 0x000000fffffff290 */ /* 0x000fe2000fffe0ff */
.L_x_108:
[----:B------:R-:W-:Y:S01]  /*60a0*/  UISETP.NE.AND UP0, UPT, UR39, 0x1, UPT ;  /* 0x000000012700788c */ /* 0x000fe2000bf05270 */
[----:B------:R-:W-:Y:S01]  /*60b0*/  IADD3 R81, PT, PT, R81, 0x1, RZ ;  /* 0x0000000151517810 */ /* 0x000fe20007ffe0ff */
[----:B------:R-:W-:Y:S02]  /*60c0*/  USHF.L.U32 UR50, UR20, 0x6, URZ ;  /* 0x0000000614327899 */ /* 0x000fe400080006ff */
[----:B------:R-:W-:Y:S07]  /*60d0*/  USHF.L.U32 UR49, UR24, 0x7, URZ ;  /* 0x0000000718317899 */ /* 0x000fee00080006ff */
[----:B------:R-:W2:Y:S01]  /*60e0*/  @!UP0 LDCU.128 UR12, c[0x0][0xb10] ;  /* 0x00016200ff0c87ac */ /* 0x000ea20008000c00 */
[----:B------:R-:W3:Y:S01]  /*60f0*/  @!UP0 LDCU UR5, c[0x0][0xb0c] ;  /* 0x00016180ff0587ac */ /* 0x000ee20008000800 */
[----:B------:R-:W4:Y:S01]  /*6100*/  @!UP0 LDCU UR10, c[0x0][0xb20] ;  /* 0x00016400ff0a87ac */ /* 0x000f220008000800 */
[----:B--2---:R-:W-:Y:S02]  /*6110*/  UIMAD.WIDE.U32 UR8, UR38, UR12, URZ ;  /* 0x0000000c260872a5 */ /* 0x004fe4000f8e00ff */
[----:B------:R-:W-:Y:S02]  /*6120*/  UIMAD.WIDE.U32 UR6, UR37, UR15, URZ ;  /* 0x0000000f250672a5 */ /* 0x000fe4000f8e00ff */
[----:B------:R-:W-:Y:S03]  /*6130*/  @!UP0 UISETP.NE.AND UP1, UPT, UR14, 0x1, UPT ;  /* 0x000000010e00888c */ /* 0x000fe6000bf25270 */
[----:B------:R-:W-:Y:S01]  /*6140*/  @!UP0 UMOV UR4, UR9 ;  /* 0x0000000900048c82 */ /* 0x000fe20008000000 */
[----:B---3--:R-:W-:Y:S02]  /*6150*/  @!UP0 UISETP.NE.AND UP2, UPT, UR5, 0x1, UPT ;  /* 0x000000010500888c */ /* 0x008fe4000bf45270 */
[----:B------:R-:W-:Y:S01]  /*6160*/  @!UP0 USHF.R.U32.HI UR4, URZ, UR13, UR4 ;  /* 0x0000000dff048299 */ /* 0x000fe20008011604 */
[----:B------:R-:W-:Y:S02]  /*6170*/  @!UP0 UMOV UR6, UR7 ;  /* 0x0000000700068c82 */ /* 0x000fe40008000000 */
[----:B----4-:R-:W-:Y:S02]  /*6180*/  @!UP0 USHF.R.U32.HI UR6, URZ, UR10, UR6 ;  /* 0x0000000aff068299 */ /* 0x010fe40008011606 */
[----:B------:R-:W-:Y:S02]  /*6190*/  @!UP0 USEL UR7, UR38, UR4, !UP2 ;  /* 0x0000000426078287 */ /* 0x000fe4000d000000 */
[----:B------:R-:W-:Y:S04]  /*61a0*/  @!UP0 USEL UR6, UR37, UR6, !UP1 ;  /* 0x0000000625068287 */ /* 0x000fe8000c800000 */
[----:B------:R-:W-:Y:S02]  /*61b0*/  @!UP0 UIADD3 UR4, UPT, UPT, -UR7, UR6, URZ ;  /* 0x0000000607048290 */ /* 0x000fe4000fffe1ff */
[----:B------:R-:W-:Y:S02]  /*61c0*/  @!UP0 UIADD3 UR6, UPT, UPT, UR7, -UR6, URZ ;  /* 0x8000000607068290 */ /* 0x000fe4000fffe0ff */
[----:B------:R-:W-:Y:S02]  /*61d0*/  @!UP0 UIMAD UR38, UR4, UR5, UR38 ;  /* 0x00000005042682a4 */ /* 0x000fe4000f8e0226 */
[----:B------:R-:W-:Y:S02]  /*61e0*/  @!UP0 UIMAD UR37, UR6, UR14, UR37 ;  /* 0x0000000e062582a4 */ /* 0x000fe4000f8e0225 */
[----:B------:R-:W-:Y:S09]  /*61f0*/  ULOP3.LUT UP0, URZ, UR62, 0x90, URZ, 0xc0, !UPT ;  /* 0x000000903eff7892 */ /* 0x000ff2000f80c0ff */
[----:B------:R-:W-:Y:S05]  /*6200*/  BRA.U !UP0, `(.L_x_109) ;  /* 0x0000000108407547 */ /* 0x000fea000b800000 */
[----:B------:R-:W2:Y:S01]  /*6210*/  LDCU.64 UR8, c[0x4][0x80] ;  /* 0x01001000ff0877ac */ /* 0x000ea20008000a00 */
[----:B------:R-:W-:Y:S01]  /*6220*/  MOV R3, 0x0 ;  /* 0x0000000000037802 */ /* 0x000fe20000000f00 */
[----:B------:R-:W-:Y:S02]  /*6230*/  HFMA2 R12, -RZ, RZ, 0, 5.9604644775390625e-08 ;  /* 0x00000001ff0c7431 */ /* 0x000fe400000001ff */
[----:B------:R-:W-:Y:S02]  /*6240*/  IMAD.MOV.U32 R8, RZ, RZ, 0x70 ;  /* 0x00000070ff087424 */ /* 0x000fe400078e00ff */
[----:B------:R-:W-:Y:S01]  /*6250*/  IMAD.MOV.U32 R13, RZ, RZ, RZ ;  /* 0x000000ffff0d7224 */ /* 0x000fe200078e00ff */
[----:B------:R-:W3:Y:S01]  /*6260*/  LDCU.64 UR6, c[0x4][0x88] ;  /* 0x01001100ff0677ac */ /* 0x000ee20008000a00 */
[----:B------:R-:W4:Y:S01]  /*6270*/  LDC.64 R2, c[0x4][R3] ;  /* 0x0100000003027b82 */ /* 0x000f220000000a00 */
[----:B------:R-:W1:Y:S01]  /*6280*/  LDCU.64 UR4, c[0x4][0x8] ;  /* 0x01000100ff0477ac */ /* 0x000e620008000a00 */
[----:B--2---:R-:W-:Y:S01]  /*6290*/  MOV R5, UR9 ;  /* 0x0000000900057c02 */ /* 0x004fe20008000f00 */
[----:B------:R-:W-:Y:S01]  /*62a0*/  IMAD.U32 R4, RZ, RZ, UR8 ;  /* 0x00000008ff047e24 */ /* 0x000fe2000f8e00ff */
[----:B---3--:R-:W-:Y:S01]  /*62b0*/  MOV R7, UR7 ;  /* 0x0000000700077c02 */ /* 0x008fe20008000f00 */
[----:B------:R-:W-:Y:S01]  /*62c0*/  IMAD.U32 R6, RZ, RZ, UR6 ;  /* 0x00000006ff067e24 */ /* 0x000fe2000f8e00ff */
[----:B-1----:R-:W-:Y:S01]  /*62d0*/  MOV R11, UR5 ;  /* 0x00000005000b7c02 */ /* 0x002fe20008000f00 */
[----:B------:R-:W-:Y:S02]  /*62e0*/  IMAD.U32 R10, RZ, RZ, UR4 ;  /* 0x00000004ff0a7e24 */ /* 0x000fe4000f8e00ff */
[----:B------:R-:W-:Y:S07]  /*62f0*/  LEPC R20, `(.L_x_109) ;  /* 0x000000001014794e */ /* 0x000fee0000000000 */
[----:B----45:R-:W-:Y:S05]  /*6300*/  CALL.ABS.NOINC R2 ;  /* 0x0000000002007343 */ /* 0x030fea0003c00000 */
.L_x_109:
[----:B------:R-:W-:Y:S01]  /*6310*/  LOP3.LUT P0, RZ, R86, 0x90, RZ, 0xc0, !PT ;  /* 0x0000009056ff7812 */ /* 0x000fe2000780c0ff */
[----:B------:R-:W-:Y:S11]  /*6320*/  BSSY.RECONVERGENT B6, `(.L_x_110) ;  /* 0x0000013000067945 */ /* 0x000ff60003800200 */
[----:B------:R-:W-:Y:S01]  /*6330*/  @!UPT UIADD3 URZ, UPT, UPT, URZ, URZ, URZ ;  /* 0x000000fffffff290 */ /* 0x000fe2000fffe0ff */
[----:B------:R-:W-:Y:S05]  /*6340*/  @!P0 BRA `(.L_x_111) ;  /* 0x0000000000408947 */ /* 0x000fea0003800000 */
        /* <DEDUP_REMOVED lines=16> */
.L_x_111:
[----:B------:R-:W-:Y:S05]  /*6450*/  BSYNC.RECONVERGENT B6 ;  /* 0x0000000000067941 */ /* 0x000fea0003800200 */
.L_x_110:
[----:B------:R-:W-:Y:S01]  /*6460*/  R2UR UR4, R79 ;  /* 0x000000004f0472ca */ /* 0x000fe200000e0000 */
[----:B------:R-:W-:Y:S01]  /*6470*/  UISETP.NE.U32.AND UP0, UPT, UR60, URZ, UPT ;  /* 0x000000ff3c00728c */ /* 0x000fe2000bf05070 */
[----:B------:R-:W-:Y:S02]  /*6480*/  ISETP.NE.U32.AND P4, PT, R72, RZ, PT ;  /* 0x000000ff4800720c */ /* 0x000fe40003f85070 */
[----:B------:R-:W-:Y:S01]  /*6490*/  ISETP.NE.U32.AND P2, PT, RZ, UR56, PT ;  /* 0x00000038ff007c0c */ /* 0x000fe2000bf45070 */
[----:B------:R-:W-:Y:S01]  /*64a0*/  UISETP.NE.AND.EX UP1, UPT, UR61, URZ, UPT, UP0 ;  /* 0x000000ff3d00728c */ /* 0x000fe2000bf25300 */
[----:B------:R-:W-:Y:S01]  /*64b0*/  ISETP.NE.AND.EX P4, PT, R73, RZ, PT, P4 ;  /* 0x000000ff4900720c */ /* 0x000fe20003f85340 */
[----:B------:R-:W-:Y:S01]  /*64c0*/  UPLOP3.LUT UP0, UPT, UPT, UPT, UPT, 0x40, 0x4 ;  /* 0x000000000004789c */ /* 0x000fe20003f0e870 */
[----:B------:R-:W-:Y:S05]  /*64d0*/  ISETP.NE.AND.EX P2, PT, RZ, UR57, PT, P2 ;  /* 0x00000039ff007c0c */ /* 0x000fea000bf45320 */
[----:B------:R-:W-:Y:S06]  /*64e0*/  UISETP.NE.AND UP2, UPT, UR4, URZ, UPT ;  /* 0x000000ff0400728c */ /* 0x000fec000bf45270 */
[----:B------:R-:W-:Y:S05]  /*64f0*/  PLOP3.LUT P1, PT, PT, PT, UP2, 0x80, 0x8 ;  /* 0x000000000008781c */ /* 0x000fea0003f2f028 */
[----:B------:R-:W-:Y:S06]  /*6500*/  @UP2 UPLOP3.LUT UP0, UPT, UPT, UPT, UP1, 0x80, 0x8 ;  /* 0x000000000008289c */ /* 0x000fec0003f0f010 */
[----:B------:R-:W-:Y:S01]  /*6510*/  PLOP3.LUT P0, PT, PT, PT, UP0, 0x80, 0x8 ;  /* 0x000000000008781c */ /* 0x000fe20003f0f008 */
[----:B------:R-:W-:Y:S01]  /*6520*/  @!UPT UIADD3 URZ, UPT, UPT, URZ, URZ, URZ ;  /* 0x000000fffffff290 */ /* 0x000fe2000fffe0ff */
[----:B------:R-:W-:Y:S11]  /*6530*/  BRA.U !UP1, `(.L_x_112) ;  /* 0x00000001093c7547 */ /* 0x000ff6000b800000 */
[----:B------:R-:W-:Y:S01]  /*6540*/  UISETP.NE.U32.AND UP0, UPT, UR56, URZ, UPT ;  /* 0x000000ff3800728c */ /* 0x000fe2000bf05070 */
[----:B-1----:R-:W-:Y:S01]  /*6550*/  HFMA2 R0, -RZ, RZ, 0, 5.9604644775390625e-08 ;  /* 0x00000001ff007431 */ /* 0x002fe200000001ff */
[----:B------:R-:W1:Y:S01]  /*6560*/  LDCU.64 UR8, c[0x0][0x358] ;  /* 0x00006b00ff0877ac */ /* 0x000e620008000a00 */
[----:B------:R-:W-:Y:S01]  /*6570*/  IMAD.MOV.U32 R76, RZ, RZ, 0x1 ;  /* 0x00000001ff4c7424 */ /* 0x000fe200078e00ff */
[----:B------:R-:W-:Y:S06]  /*6580*/  UISETP.NE.AND.EX UP0, UPT, UR57, URZ, UPT, UP0 ;  /* 0x000000ff3900728c */ /* 0x000fec000bf05300 */
[----:B------:R-:W-:Y:S05]  /*6590*/  PLOP3.LUT P3, PT, PT, PT, UP0, 0x80, 0x8 ;  /* 0x000000000008781c */ /* 0x000fea0003f6f008 */
[----:B------:R-:W2:Y:S01]  /*65a0*/  @UP0 LDCU.64 UR4, c[0x0][0x888] ;  /* 0x00011100ff0407ac */ /* 0x000ea20008000a00 */
[----:B------:R-:W-:Y:S07]  /*65b0*/  @UP0 UIMAD UR6, UR36, UR60, URZ ;  /* 0x0000003c240602a4 */ /* 0x000fee000f8e02ff */
[----:B------:R-:W-:Y:S01]  /*65c0*/  @!P3 PRMT R76, R0, 0x7610, R76 ;  /* 0x00007610004cb816 */ /* 0x000fe2000000004c */
[----:B--2---:R-:W-:Y:S06]  /*65d0*/  @UP0 UIMAD.WIDE UR4, UR6, 0x4, UR4 ;  /* 0x00000004060408a5 */ /* 0x004fec000f8e0204 */
[----:B-----5:R-:W-:Y:S01]  /*65e0*/  IMAD.U32 R40, RZ, RZ, UR4 ;  /* 0x00000004ff287e24 */ /* 0x020fe2000f8e00ff */
[----:B------:R-:W-:Y:S04]  /*65f0*/  MOV R41, UR5 ;  /* 0x0000000500297c02 */ /* 0x000fe80008000f00 */
[----:B------:R-:W2:Y:S01]  /*6600*/  @!UP0 LDCU UR4, c[0x0][0x880] ;  /* 0x00011000ff0487ac */ /* 0x000ea20008000800 */
[----:B-1----:R3:W5:Y:S02]  /*6610*/  @P3 LDG.E R40, desc[UR8][R40.64] ;  /* 0x0000000828283981 */ /* 0x002764000c1e1900 */
[----:B--23--:R-:W-:Y:S02]  /*6620*/  @!P3 IMAD.U32 R40, RZ, RZ, UR4 ;  /* 0x00000004ff28be24 */ /* 0x00cfe4000f8e00ff */
.L_x_112:
[----:B------:R-:W-:Y:S05]  /*6630*/  @!P4 BRA `(.L_x_113) ;  /* 0x000000000024c947 */ /* 0x000fea0003800000 */
[----:B------:R-:W-:Y:S01]  /*6640*/  ISETP.NE.U32.AND P3, PT, R70, RZ, PT ;  /* 0x000000ff4600720c */ /* 0x000fe20003f65070 */
[----:B------:R-:W2:Y:S03]  /*6650*/  LDCU.64 UR4, c[0x0][0x358] ;  /* 0x00006b00ff0477ac */ /* 0x000ea60008000a00 */
[----:B------:R-:W-:Y:S11]  /*6660*/  ISETP.NE.AND.EX P3, PT, R71, RZ, PT, P3 ;  /* 0x000000ff4700720c */ /* 0x000ff60003f65330 */
[----:B------:R-:W-:Y:S02]  /*6670*/  @!UPT UIADD3 URZ, UPT, UPT, URZ, URZ, URZ ;  /* 0x000000fffffff290 */ /* 0x000fe4000fffe0ff */
[----:B------:R-:W3:Y:S01]  /*6680*/  @P3 LDC.64 R2, c[0x0][0x8a8] ;  /* 0x00022a00ff023b82 */ /* 0x000ee20000000a00 */
[----:B-1----:R-:W-:Y:S04]  /*6690*/  @P3 IMAD R0, R72, UR36, RZ ;  /* 0x0000002448003c24 */ /* 0x002fe8000f8e02ff */
[----:B---3--:R-:W-:Y:S05]  /*66a0*/  @P3 IMAD.WIDE R2, R0, 0x4, R2 ;  /* 0x0000000400023825 */ /* 0x008fea00078e0202 */
[----:B--2--5:R2:W5:Y:S02]  /*66b0*/  @P3 LDG.E R38, desc[UR4][R2.64] ;  /* 0x0000000402263981 */ /* 0x024564000c1e1900 */
[----:B--2---:R-:W3:Y:S02]  /*66c0*/  @!P3 LDC R38, c[0x0][0x8a0] ;  /* 0x00022800ff26bb82 */ /* 0x004ee40000000800 */
.L_x_113:
[----:B-----5:R-:W-:Y:S01]  /*66d0*/  ISETP.NE.AND P4, PT, R40, RZ, PT ;  /* 0x000000ff2800720c */ /* 0x020fe20003f85270 */
[----:B------:R-:W-:Y:S01]  /*66e0*/  BSSY B1, `(.L_x_114) ;  /* 0x0000040000017945 */ /* 0x000fe20003800000 */
[----:B------:R-:W-:Y:S01]  /*66f0*/  SEL R3, RZ, 0xffffffff, P2 ;  /* 0xffffffffff037807 */ /* 0x000fe20001000000 */
[----:B------:R-:W-:Y:S01]  /*6700*/  IMAD.MOV.U32 R43, RZ, RZ, 0x1 ;  /* 0x00000001ff2b7424 */ /* 0x000fe200078e00ff */
[----:B------:R-:W-:Y:S01]  /*6710*/  LOP3.LUT P3, RZ, R76, 0xff, RZ, 0xc0, !PT ;  /* 0x000000ff4cff7812 */ /* 0x000fe2000786c0ff */
[C---:B------:R-:W-:Y:S01]  /*6720*/  IMAD R39, R36.reuse, 0x40, R37 ;  /* 0x0000004024277824 */ /* 0x040fe200078e0225 */
[----:B-1----:R-:W-:Y:S02]  /*6730*/  @P1 SEL R0, RZ, 0xffffffff, P4 ;  /* 0xffffffffff001807 */ /* 0x002fe40002000000 */
[----:B------:R-:W-:Y:S02]  /*6740*/  CS2R R50, SRZ ;  /* 0x0000000000327805 */ /* 0x000fe4000001ff00 */
[----:B------:R-:W-:Y:S02]  /*6750*/  LEA R4, R83, UR44, 0x3 ;  /* 0x0000002c53047c11 */ /* 0x000fe4000f8e18ff */
[----:B------:R-:W-:Y:S02]  /*6760*/  CS2R R48, SRZ ;  /* 0x0000000000307805 */ /* 0x000fe4000001ff00 */
[----:B------:R-:W-:Y:S02]  /*6770*/  @P0 SEL R0, R3, R0, !P3 ;  /* 0x0000000003000207 */ /* 0x000fe40005800000 */
[----:B------:R-:W-:Y:S02]  /*6780*/  CS2R R46, SRZ ;  /* 0x00000000002e7805 */ /* 0x000fe4000001ff00 */
[----:B------:R-:W-:Y:S02]  /*6790*/  LEA R80, R36, UR44, 0x3 ;  /* 0x0000002c24507c11 */ /* 0x000fe4000f8e18ff */
[----:B------:R-:W-:Y:S02]  /*67a0*/  CS2R R44, SRZ ;  /* 0x00000000002c7805 */ /* 0x000fe4000001ff00 */
[----:B------:R-:W-:Y:S02]  /*67b0*/  @P1 LOP3.LUT R0, R0, 0x1, RZ, 0xc0, !PT ;  /* 0x0000000100001812 */ /* 0x000fe400078ec0ff */
[----:B------:R-:W-:Y:S02]  /*67c0*/  SHF.L.U32 R5, R85, 0x1f, RZ ;  /* 0x0000001f55057819 */ /* 0x000fe400000006ff */
[----:B------:R-:W-:Y:S02]  /*67d0*/  ISETP.NE.U32.OR P6, PT, R0, 0x1, !P1 ;  /* 0x000000010000780c */ /* 0x000fe40004fc5470 */
[----:B------:R-:W-:Y:S02]  /*67e0*/  PLOP3.LUT P2, PT, PT, PT, UP1, 0x80, 0x8 ;  /* 0x000000000008781c */ /* 0x000fe40003f4f018 */
[----:B------:R-:W-:Y:S09]  /*67f0*/  P2R R2, PR, RZ, 0x40 ;  /* 0x00000040ff027803 */ /* 0x000ff20000000000 */
[----:B------:R-:W-:Y:S04]  /*6800*/  @P6 SHF.L.U32 R0, R82, 0x1f, RZ ;  /* 0x0000001f52006819 */ /* 0x000fe800000006ff */
[----:B------:R1:W2:Y:S01]  /*6810*/  @P6 SYNCS.PHASECHK.TRANS64.TRYWAIT P1, [R4+URZ+0xd0], R0 ;  /* 0x0000d000040065a7 */ /* 0x0002a200080211ff */
[----:B------:R4:W3:Y:S01]  /*6820*/  SYNCS.PHASECHK.TRANS64.TRYWAIT P0, [R80+URZ+0x120], R5 ;  /* 0x00012005500075a7 */ /* 0x0008e200080011ff */
[----:B-1----:R-:W-:Y:S04]  /*6830*/  SEL R0, RZ, 0xffffffff, P4 ;  /* 0xffffffffff007807 */ /* 0x002fe80002000000 */
[----:B------:R-:W-:Y:S04]  /*6840*/  @P2 SEL R0, R3, R0, !P3 ;  /* 0x0000000003002207 */ /* 0x000fe80005800000 */
[----:B------:R-:W-:Y:S04]  /*6850*/  LOP3.LUT R0, R0, 0x1, RZ, 0xc0, !PT ;  /* 0x0000000100007812 */ /* 0x000fe800078ec0ff */
[----:B------:R-:W-:Y:S04]  /*6860*/  ISETP.NE.U32.AND P5, PT, R0, 0x1, PT ;  /* 0x000000010000780c */ /* 0x000fe80003fa5070 */
[----:B------:R-:W-:Y:S02]  /*6870*/  P2R R56, PR, RZ, 0x20 ;  /* 0x00000020ff387803 */ /* 0x000fe40000000000 */
[----:B--2---:R-:W-:Y:S01]  /*6880*/  @P6 SEL R43, RZ, 0x1, !P1 ;  /* 0x00000001ff2b6807 */ /* 0x004fe20004800000 */
[----:B---34-:R-:W-:Y:S06]  /*6890*/  @!P6 BRA `(.L_x_115) ;  /* 0x000000000090e947 */ /* 0x018fec0003800000 */
[----:B------:R-:W-:Y:S01]  /*68a0*/  @P5 IMAD R6, R83, 0x1000, R74 ;  /* 0x0000100053065824 */ /* 0x000fe200078e024a */
[----:B------:R-:W-:Y:S01]  /*68b0*/  LOP3.LUT P6, RZ, R75, 0x80, RZ, 0xc0, !PT ;  /* 0x000000804bff7812 */ /* 0x000fe200078cc0ff */
[----:B------:R-:W-:Y:S01]  /*68c0*/  BSSY B0, `(.L_x_116) ;  /* 0x000000f000007945 */ /* 0x000fe20003800000 */
[----:B------:R-:W-:Y:S01]  /*68d0*/  ISETP.NE.AND P2, PT, R43, RZ, PT ;  /* 0x000000ff2b00720c */ /* 0x000fe20003f45270 */
[----:B------:R-:W-:Y:S01]  /*68e0*/  @P5 VIADD R0, R6, UR44 ;  /* 0x0000002c06005c36 */ /* 0x000fe20008000000 */
[----:B------:R-:W-:Y:S02]  /*68f0*/  PLOP3.LUT P1, PT, PT, PT, PT, 0x8, 0x80 ;  /* 0x000000000080781c */ /* 0x000fe40003f2e170 */
[----:B------:R-:W-:Y:S02]  /*6900*/  CS2R R46, SRZ ;  /* 0x00000000002e7805 */ /* 0x000fe4000001ff00 */
[----:B------:R-:W-:Y:S01]  /*6910*/  @P5 PLOP3.LUT P1, PT, P6, PT, PT, 0x80, 0x8 ;  /* 0x000000000008581c */ /* 0x000fe2000372f070 */
[C---:B------:R-:W-:Y:S01]  /*6920*/  @P5 VIADD R3, R0.reuse, 0x10 ;  /* 0x0000001000035836 */ /* 0x040fe20000000000 */
[----:B------:R-:W-:Y:S02]  /*6930*/  CS2R R44, SRZ ;  /* 0x00000000002c7805 */ /* 0x000fe4000001ff00 */
[----:B------:R-:W-:Y:S02]  /*6940*/  CS2R R50, SRZ ;  /* 0x0000000000327805 */ /* 0x000fe4000001ff00 */
[----:B------:R-:W-:Y:S07]  /*6950*/  CS2R R48, SRZ ;  /* 0x0000000000307805 */ /* 0x000fee000001ff00 */
[----:B------:R-:W-:Y:S01]  /*6960*/  @P1 VIADD R3, R0, 0xfffffff0 ;  /* 0xfffffff000031836 */ /* 0x000fe20000000000 */
[----:B------:R-:W-:Y:S06]  /*6970*/  @P2 BRA `(.L_x_117) ;  /* 0x00000000000c2947 */ /* 0x000fec0003800000 */
[----:B------:R-:W-:Y:S04]  /*6980*/  SHF.L.U32 R0, R82, 0x1f, RZ ;  /* 0x0000001f52007819 */ /* 0x000fe800000006ff */
[----:B------:R-:W1:Y:S02]  /*6990*/  SYNCS.PHASECHK.TRANS64.TRYWAIT P1, [R4+URZ+0xd0], R0 ;  /* 0x0000d000040075a7 */ /* 0x000e6400080211ff */
[----:B-1----:R-:W-:Y:S05]  /*69a0*/  @!P1 BRA `(.L_x_118) ;  /* 0x0000002800649947 */ /* 0x002fea0003800000 */
.L_x_117:
[----:B------:R-:W-:Y:S05]  /*69b0*/  BSYNC B0 ;  /* 0x0000000000007941 */ /* 0x000fea0003800000 */
.L_x_116:
[----:B------:R-:W-:Y:S01]  /*69c0*/  ISETP.NE.AND P1, PT, R56, RZ, PT ;  /* 0x000000ff3800720c */ /* 0x000fe20003f25270 */
[----:B-1----:R-:W-:Y:S02]  /*69d0*/  VIADD R4, R4, 0xe0 ;  /* 0x000000e004047836 */ /* 0x002fe40000000000 */
[----:B------:R-:W-:Y:S02]  /*69e0*/  IMAD.U32 R0, RZ, RZ, UR46 ;  /* 0x0000002eff007e24 */ /* 0x000fe4000f8e00ff */
[----:B------:R-:W-:Y:S03]  /*69f0*/  VIADD R83, R83, 0x1 ;  /* 0x0000000153537836 */ /* 0x000fe60000000000 */
[----:B------:R-:W-:Y:S05]  /*6a00*/  PRMT R0, R0, 0x654, R4 ;  /* 0x0000065400007816 */ /* 0x000fea0000000004 */
[----:B------:R1:W2:Y:S04]  /*6a10*/  @P1 LDS.128 R44, [R6+UR44+0x200] ;  /* 0x0002002c062c1984 */ /* 0x0002a80008000c00 */
[----:B------:R1:W3:Y:S01]  /*6a20*/  @P1 LDS.128 R48, [R3+0x200] ;  /* 0x0002000003301984 */ /* 0x0002e20000000c00 */
[C---:B------:R-:W-:Y:S01]  /*6a30*/  ISETP.NE.AND P1, PT, R83.reuse, 0x2, PT ;  /* 0x000000025300780c */ /* 0x040fe20003f25270 */
[----:B------:R-:W-:Y:S01]  /*6a40*/  @!PT LDS RZ, [RZ] ;  /* 0x00000000fffff984 */ /* 0x000fe20000000800 */
[----:B------:R-:W-:Y:S01]  /*6a50*/  @!PT LDS RZ, [RZ] ;  /* 0x00000000fffff984 */ /* 0x000fe20000000800 */
[----:B------:R-:W-:Y:S01]  /*6a60*/  @!PT LDS RZ, [RZ] ;  /* 0x00000000fffff984 */ /* 0x000fe20000000800 */
[----:B------:R-:W-:Y:S01]  /*6a70*/  @!PT LDS RZ, [RZ] ;  /* 0x00000000fffff984 */ /* 0x000fe20000000800 */
[----:B------:R4:W-:Y:S06]  /*6a80*/  MEMBAR.ALL.CTA ;  /* 0x0000000000007992 */ /* 0x0009ec0000008000 */
[----:B----4-:R-:W4:Y:S01]  /*6a90*/  FENCE.VIEW.ASYNC.S ;  /* 0x00000000000073c6 */ /* 0x010f220000000000 */
[----:B------:R-:W-:Y:S01]  /*6aa0*/  SEL R83, R83, RZ, P1 ;  /* 0x000000ff53537207 */ /* 0x000fe20000800000 */
[----:B----4-:R4:W-:Y:S02]  /*6ab0*/  SYNCS.ARRIVE.TRANS64.RED.A1T0 RZ, [R0+URZ], RZ ;  /* 0x000000ff00ff79a7 */ /* 0x0109e400081004ff */
[----:B----4-:R-:W-:Y:S04]  /*6ac0*/  SEL R0, RZ, 0x1, P1 ;  /* 0x00000001ff007807 */ /* 0x010fe80000800000 */
[----:B-12---:R-:W-:Y:S02]  /*6ad0*/  LOP3.LUT R82, R82, R0, RZ, 0x3c, !PT ;  /* 0x0000000052527212 */ /* 0x006fe400078e3cff */
.L_x_115:
[----:B------:R-:W-:Y:S05]  /*6ae0*/  BSYNC B1 ;  /* 0x0000000000017941 */ /* 0x000fea0003800000 */
.L_x_114:
[----:B------:R-:W-:Y:S04]  /*6af0*/  SHF.R.U32.HI R0, RZ, 0x15, R39 ;  /* 0x00000015ff007819 */ /* 0x000fe80000011627 */
[----:B------:R-:W-:Y:S01]  /*6b00*/  LOP3.LUT P1, RZ, R0, 0x3, R77, 0x48, !PT ;  /* 0x0000000300ff7812 */ /* 0x000fe2000782484d */
[----:B------:R-:W-:Y:S01]  /*6b10*/  @!UPT UIADD3 URZ, UPT, UPT, URZ, URZ, URZ ;  /* 0x000000fffffff290 */ /* 0x000fe2000fffe0ff */
[----:B------:R-:W-:Y:S11]  /*6b20*/  @P0 BRA `(.L_x_119) ;  /* 0x0000000000080947 */ /* 0x000ff60003800000 */
[----:B------:R-:W1:Y:S02]  /*6b30*/  SYNCS.PHASECHK.TRANS64.TRYWAIT P0, [R80+URZ+0x120], R5 ;  /* 0x00012005500075a7 */ /* 0x000e6400080011ff */
[----:B-1----:R-:W-:Y:S05]  /*6b40*/  @!P0 BRA `(.L_x_120) ;  /* 0x0000002800108947 */ /* 0x002fea0003800000 */
.L_x_119:
[----:B------:R-:W-:Y:S05]  /*6b50*/  @!P1 BRA `(.L_x_121) ;  /* 0x0000000000409947 */ /* 0x000fea0003800000 */
[----:B------:R-:W1:Y:S01]  /*6b60*/  LDCU.64 UR8, c[0x4][0x70] ;  /* 0x01000e00ff0877ac */ /* 0x000e620008000a00 */
[----:B------:R-:W-:Y:S01]  /*6b70*/  MOV R15, 0x0 ;  /* 0x00000000000f7802 */ /* 0x000fe20000000f00 */
[----:B------:R-:W-:Y:S02]  /*6b80*/  HFMA2 R12, -RZ, RZ, 0, 5.9604644775390625e-08 ;  /* 0x00000001ff0c7431 */ /* 0x000fe400000001ff */
[----:B------:R-:W-:Y:S02]  /*6b90*/  IMAD.MOV.U32 R8, RZ, RZ, 0x192 ;  /* 0x00000192ff087424 */ /* 0x000fe400078e00ff */
[----:B------:R-:W-:Y:S01]  /*6ba0*/  IMAD.MOV.U32 R13, RZ, RZ, RZ ;  /* 0x000000ffff0d7224 */ /* 0x000fe200078e00ff */
[----:B------:R-:W2:Y:S01]  /*6bb0*/  LDCU.64 UR6, c[0x4][0x78] ;  /* 0x01000f00ff0677ac */ /* 0x000ea20008000a00 */
[----:B------:R-:W4:Y:S01]  /*6bc0*/  LDC.64 R14, c[0x4][R15] ;  /* 0x010000000f0e7b82 */ /* 0x000f220000000a00 */
[----:B------:R-:W5:Y:S01]  /*6bd0*/  LDCU.64 UR4, c[0x4][0x10] ;  /* 0x01000200ff0477ac */ /* 0x000f620008000a00 */
[----:B-1----:R-:W-:Y:S01]  /*6be0*/  MOV R5, UR9 ;  /* 0x0000000900057c02 */ /* 0x002fe20008000f00 */
[----:B------:R-:W-:Y:S01]  /*6bf0*/  IMAD.U32 R4, RZ, RZ, UR8 ;  /* 0x00000008ff047e24 */ /* 0x000fe2000f8e00ff */
[----:B--2---:R-:W-:Y:S01]  /*6c00*/  MOV R7, UR7 ;  /* 0x0000000700077c02 */ /* 0x004fe20008000f00 */
[----:B------:R-:W-:Y:S01]  /*6c10*/  IMAD.U32 R6, RZ, RZ, UR6 ;  /* 0x00000006ff067e24 */ /* 0x000fe2000f8e00ff */
[----:B-----5:R-:W-:Y:S01]  /*6c20*/  MOV R11, UR5 ;  /* 0x00000005000b7c02 */ /* 0x020fe20008000f00 */
[----:B------:R-:W-:Y:S02]  /*6c30*/  IMAD.U32 R10, RZ, RZ, UR4 ;  /* 0x00000004ff0a7e24 */ /* 0x000fe4000f8e00ff */
[----:B------:R-:W-:Y:S07]  /*6c40*/  LEPC R20, `(.L_x_121) ;  /* 0x000000001014794e */ /* 0x000fee0000000000 */
[----:B---34-:R-:W-:Y:S05]  /*6c50*/  CALL.ABS.NOINC R14 ;  /* 0x000000000e007343 */ /* 0x018fea0003c00000 */
.L_x_121:
[----:B------:R-:W-:Y:S01]  /*6c60*/  IMAD.U32 R42, R45, 0x10000, RZ ;  /* 0x000100002d2a7824 */ /* 0x000fe200078e00ff */
[----:B------:R-:W-:Y:S01]  /*6c70*/  ISETP.NE.AND P6, PT, R2, RZ, PT ;  /* 0x000000ff0200720c */ /* 0x000fe20003fc5270 */
[----:B------:R-:W-:Y:S05]  /*6c80*/  WARPSYNC.ALL ;  /* 0x0000000000007948 */ /* 0x000fea0003800000 */
[----:B------:R-:W-:Y:S01]  /*6c90*/  R2UR UR4, R39 ;  /* 0x00000000270472ca */ /* 0x000fe200000e0000 */
[----:B------:R-:W-:Y:S01]  /*6ca0*/  BSSY.RECONVERGENT B0, `(.L_x_122) ;  /* 0x00000a4000007945 */ /* 0x000fe20003800200 */
[C---:B------:R-:W-:Y:S02]  /*6cb0*/  SHF.L.U32 R2, R44.reuse, 0x10, RZ ;  /* 0x000000102c027819 */ /* 0x040fe400000006ff */
[C---:B------:R-:W-:Y:S02]  /*6cc0*/  PRMT R3, R44.reuse, 0x8880, RZ ;  /* 0x000088802c037816 */ /* 0x040fe400000000ff */
[----:B------:R-:W-:Y:S02]  /*6cd0*/  SHF.L.U32 R41, R44, 0x8, RZ ;  /* 0x000000082c297819 */ /* 0x000fe400000006ff */
[----:B------:R-:W-:Y:S02]  /*6ce0*/  LOP3.LUT P5, RZ, R75, 0x80, RZ, 0xc0, !PT ;  /* 0x000000804bff7812 */ /* 0x000fe400078ac0ff */
[----:B------:R-:W-:Y:S03]  /*6cf0*/  ISETP.NE.AND P0, PT, R87, RZ, PT ;  /* 0x000000ff5700720c */ /* 0x000fe60003f05270 */
[----:B-1----:R-:W1:Y:S02]  /*6d00*/  LDTM.x32 R4, tmem[UR4] ;  /* 0x00000004000479ee */ /* 0x002e6400082c0000 */
[C---:B-1----:R-:W-:Y:S01]  /*6d10*/  IMAD R0, R38.reuse, R4, RZ ;  /* 0x0000000426007224 */ /* 0x042fe200078e02ff */
[----:B------:R-:W-:Y:S01]  /*6d20*/  SHF.R.S32.HI R4, RZ, 0x18, R2 ;  /* 0x00000018ff047819 */ /* 0x000fe20000011402 */
[C---:B------:R-:W-:Y:S01]  /*6d30*/  IMAD R2, R38.reuse, R5, RZ ;  /* 0x0000000526027224 */ /* 0x040fe200078e02ff */
[----:B------:R-:W-:Y:S01]  /*6d40*/  SHF.R.S32.HI R5, RZ, 0x18, R41 ;  /* 0x00000018ff057819 */ /* 0x000fe20000011429 */
[----:B------:R-:W-:Y:S01]  /*6d50*/  IMAD R0, R3, R40, R0 ;  /* 0x0000002803007224 */ /* 0x000fe200078e0200 */
[----:B------:R-:W-:Y:S01]  /*6d60*/  PRMT R41, R45, 0x8880, RZ ;  /* 0x000088802d297816 */ /* 0x000fe200000000ff */
[----:B------:R-:W-:Y:S02]  /*6d70*/  IMAD R3, R38, R6, RZ ;  /* 0x0000000626037224 */ /* 0x000fe400078e02ff */
[-C--:B------:R-:W-:Y:S01]  /*6d80*/  IMAD R2, R4, R40.reuse, R2 ;  /* 0x0000002804027224 */ /* 0x080fe200078e0202 */
[----:B------:R-:W-:Y:S01]  /*6d90*/  SHF.R.S32.HI R4, RZ, 0x18, R44 ;  /* 0x00000018ff047819 */ /* 0x000fe2000001142c */
[C---:B------:R-:W-:Y:S02]  /*6da0*/  IMAD R7, R38.reuse, R7, RZ ;  /* 0x0000000726077224 */ /* 0x040fe400078e02ff */
[-C--:B------:R-:W-:Y:S02]  /*6db0*/  IMAD R3, R5, R40.reuse, R3 ;  /* 0x0000002805037224 */ /* 0x080fe400078e0203 */
[----:B------:R-:W-:Y:S02]  /*6dc0*/  IMAD R5, R38, R9, RZ ;  /* 0x0000000926057224 */ /* 0x000fe400078e02ff */
[----:B------:R-:W-:Y:S02]  /*6dd0*/  IMAD R7, R4, R40, R7 ;  /* 0x0000002804077224 */ /* 0x000fe400078e0207 */
[C---:B------:R-:W-:Y:S02]  /*6de0*/  IMAD R9, R38.reuse, R13, RZ ;  /* 0x0000000d26097224 */ /* 0x040fe400078e02ff */
[C---:B------:R-:W-:Y:S01]  /*6df0*/  IMAD R4, R38.reuse, R8, RZ ;  /* 0x0000000826047224 */ /* 0x040fe200078e02ff */
[----:B------:R-:W-:Y:S01]  /*6e00*/  I2IP.S8.S32.SAT R52, R7, R3, RZ ;  /* 0x0000000307347239 */ /* 0x000fe200000014ff */
[C---:B------:R-:W-:Y:S01]  /*6e10*/  IMAD R13, R38.reuse, R17, RZ ;  /* 0x00000011260d7224 */ /* 0x040fe200078e02ff */
[----:B------:R-:W-:Y:S01]  /*6e20*/  SHF.R.S32.HI R7, RZ, 0x18, R45 ;  /* 0x00000018ff077819 */ /* 0x000fe2000001142d */
[----:B------:R-:W-:Y:S01]  /*6e30*/  IMAD R8, R38, R12, RZ ;  /* 0x0000000c26087224 */ /* 0x000fe200078e02ff */
[----:B------:R-:W-:Y:S01]  /*6e40*/  I2IP.S8.S32.SAT R52, R2, R0, R52 ;  /* 0x0000000002347239 */ /* 0x000fe20000001434 */
[----:B------:R-:W-:Y:S01]  /*6e50*/  IMAD R17, R38, R21, RZ ;  /* 0x0000001526117224 */ /* 0x000fe200078e02ff */
[----:B------:R-:W-:Y:S01]  /*6e60*/  SHF.L.U32 R0, R46, 0x8, RZ ;  /* 0x000000082e007819 */ /* 0x000fe200000006ff */
[C---:B------:R-:W-:Y:S01]  /*6e70*/  IMAD R12, R38.reuse, R16, RZ ;  /* 0x00000010260c7224 */ /* 0x040fe200078e02ff */
[----:B------:R-:W-:Y:S01]  /*6e80*/  SHF.R.S32.HI R2, RZ, 0x18, R46 ;  /* 0x00000018ff027819 */ /* 0x000fe2000001142e */
[C---:B------:R-:W-:Y:S01]  /*6e90*/  IMAD R21, R38.reuse, R25, RZ ;  /* 0x0000001926157224 */ /* 0x040fe200078e02ff */
[----:B------:R-:W-:Y:S01]  /*6ea0*/  SHF.R.S32.HI R0, RZ, 0x18, R0 ;  /* 0x00000018ff007819 */ /* 0x000fe20000011400 */
[C---:B------:R-:W-:Y:S02]  /*6eb0*/  IMAD R16, R38.reuse, R20, RZ ;  /* 0x0000001426107224 */ /* 0x040fe400078e02ff */
[C---:B------:R-:W-:Y:S02]  /*6ec0*/  IMAD R25, R38.reuse, R29, RZ ;  /* 0x0000001d26197224 */ /* 0x040fe400078e02ff */
[C---:B------:R-:W-:Y:S02]  /*6ed0*/  IMAD R20, R38.reuse, R24, RZ ;  /* 0x0000001826147224 */ /* 0x040fe400078e02ff */
[C---:B------:R-:W-:Y:S01]  /*6ee0*/  IMAD R29, R38.reuse, R33, RZ ;  /* 0x00000021261d7224 */ /* 0x040fe200078e02ff */
[----:B------:R-:W-:Y:S01]  /*6ef0*/  SHF.L.U32 R33, R45, 0x8, RZ ;  /* 0x000000082d217819 */ /* 0x000fe200000006ff */
[C---:B------:R-:W-:Y:S02]  /*6f00*/  IMAD R24, R38.reuse, R28, RZ ;  /* 0x0000001c26187224 */ /* 0x040fe400078e02ff */
[C---:B------:R-:W-:Y:S01]  /*6f10*/  IMAD R28, R38.reuse, R32, RZ ;  /* 0x00000020261c7224 */ /* 0x040fe200078e02ff */
[----:B------:R-:W-:Y:S01]  /*6f20*/  SHF.R.S32.HI R32, RZ, 0x18, R42 ;  /* 0x00000018ff207819 */ /* 0x000fe2000001142a */
[----:B------:R-:W-:Y:S01]  /*6f30*/  IMAD R4, R41, R40, R4 ;  /* 0x0000002829047224 */ /* 0x000fe200078e0204 */
[----:B------:R-:W-:Y:S01]  /*6f40*/  SHF.R.S32.HI R3, RZ, 0x18, R33 ;  /* 0x00000018ff037819 */ /* 0x000fe20000011421 */
[----:B------:R-:W-:Y:S01]  /*6f50*/  IMAD R6, R38, R10, RZ ;  /* 0x0000000a26067224 */ /* 0x000fe200078e02ff */
[----:B------:R-:W-:Y:S01]  /*6f60*/  PRMT R33, R46, 0x8880, RZ ;  /* 0x000088802e217816 */ /* 0x000fe200000000ff */
[-C--:B------:R-:W-:Y:S01]  /*6f70*/  IMAD R5, R32, R40.reuse, R5 ;  /* 0x0000002820057224 */ /* 0x080fe200078e0205 */
[----:B------:R-:W-:Y:S01]  /*6f80*/  SHF.L.U32 R32, R46, 0x10, RZ ;  /* 0x000000102e207819 */ /* 0x000fe200000006ff */
[C---:B------:R-:W-:Y:S02]  /*6f90*/  IMAD R11, R38.reuse, R11, RZ ;  /* 0x0000000b260b7224 */ /* 0x040fe400078e02ff */
[-C--:B------:R-:W-:Y:S02]  /*6fa0*/  IMAD R6, R3, R40.reuse, R6 ;  /* 0x0000002803067224 */ /* 0x080fe400078e0206 */
[----:B------:R-:W-:Y:S01]  /*6fb0*/  IMAD R11, R7, R40, R11 ;  /* 0x00000028070b7224 */ /* 0x000fe200078e020b */
[----:B------:R-:W-:Y:S01]  /*6fc0*/  SHF.R.S32.HI R7, RZ, 0x18, R32 ;  /* 0x00000018ff077819 */ /* 0x000fe20000011420 */
[----:B------:R-:W-:Y:S02]  /*6fd0*/  IMAD.MOV.U32 R3, RZ, RZ, R33 ;  /* 0x000000ffff037224 */ /* 0x000fe400078e0021 */
[----:B------:R-:W-:Y:S01]  /*6fe0*/  IMAD R10, R38, R14, RZ ;  /* 0x0000000e260a7224 */ /* 0x000fe200078e02ff */
[----:B------:R-:W-:Y:S01]  /*6ff0*/  I2IP.S8.S32.SAT R11, R11, R6, RZ ;  /* 0x000000060b0b7239 */ /* 0x000fe200000014ff */
[-C--:B------:R-:W-:Y:S01]  /*7000*/  IMAD R8, R3, R40.reuse, R8 ;  /* 0x0000002803087224 */ /* 0x080fe200078e0208 */
[----:B------:R-:W-:Y:S01]  /*7010*/  SHF.L.U32 R3, R47, 0x10, RZ ;  /* 0x000000102f037819 */ /* 0x000fe200000006ff */
[-C--:B------:R-:W-:Y:S01]  /*7020*/  IMAD R9, R7, R40.reuse, R9 ;  /* 0x0000002807097224 */ /* 0x080fe200078e0209 */
[C---:B------:R-:W-:Y:S01]  /*7030*/  PRMT R7, R47.reuse, 0x8880, RZ ;  /* 0x000088802f077816 */ /* 0x040fe200000000ff */
[----:B------:R-:W-:Y:S01]  /*7040*/  IMAD R10, R0, R40, R10 ;  /* 0x00000028000a7224 */ /* 0x000fe200078e020a */
[----:B------:R-:W-:Y:S01]  /*7050*/  SHF.R.S32.HI R3, RZ, 0x18, R3 ;  /* 0x00000018ff037819 */ /* 0x000fe20000011403 */
[----:B------:R-:W-:Y:S01]  /*7060*/  IMAD R15, R38, R15, RZ ;  /* 0x0000000f260f7224 */ /* 0x000fe200078e02ff */
[----:B------:R-:W-:Y:S01]  /*7070*/  MOV R0, R7 ;  /* 0x0000000700007202 */ /* 0x000fe20000000f00 */
[----:B------:R-:W-:Y:S01]  /*7080*/  IMAD.SHL.U32 R6, R47, 0x100, RZ ;  /* 0x000001002f067824 */ /* 0x000fe200078e00ff */
[----:B------:R-:W-:Y:S01]  /*7090*/  I2IP.S8.S32.SAT R53, R5, R4, R11 ;  /* 0x0000000405357239 */ /* 0x000fe2000000140b */
[-C--:B------:R-:W-:Y:S01]  /*70a0*/  IMAD R15, R2, R40.reuse, R15 ;  /* 0x00000028020f7224 */ /* 0x080fe200078e020f */
[----:B------:R-:W-:Y:S01]  /*70b0*/  SHF.R.S32.HI R2, RZ, 0x18, R47 ;  /* 0x00000018ff027819 */ /* 0x000fe2000001142f */
[----:B------:R-:W-:Y:S01]  /*70c0*/  IMAD R12, R0, R40, R12 ;  /* 0x00000028000c7224 */ /* 0x000fe200078e020c */
[----:B------:R-:W-:Y:S01]  /*70d0*/  SHF.R.S32.HI R6, RZ, 0x18, R6 ;  /* 0x00000018ff067819 */ /* 0x000fe20000011406 */
[----:B------:R-:W-:Y:S01]  /*70e0*/  IMAD R14, R38, R18, RZ ;  /* 0x00000012260e7224 */ /* 0x000fe200078e02ff */
[----:B---3--:R-:W-:Y:S01]  /*70f0*/  PRMT R0, R48, 0x8880, RZ ;  /* 0x0000888030007816 */ /* 0x008fe200000000ff */
[-C--:B------:R-:W-:Y:S01]  /*7100*/  IMAD R13, R3, R40.reuse, R13 ;  /* 0x00000028030d7224 */ /* 0x080fe200078e020d */
[C---:B------:R-:W-:Y:S01]  /*7110*/  SHF.L.U32 R4, R49.reuse, 0x10, RZ ;  /* 0x0000001031047819 */ /* 0x040fe200000006ff */
[----:B------:R-:W-:Y:S01]  /*7120*/  IMAD R19, R38, R19, RZ ;  /* 0x0000001326137224 */ /* 0x000fe200078e02ff */
[C---:B------:R-:W-:Y:S01]  /*7130*/  PRMT R3, R49.reuse, 0x8880, RZ ;  /* 0x0000888031037816 */ /* 0x040fe200000000ff */
[-C--:B------:R-:W-:Y:S01]  /*7140*/  IMAD R14, R6, R40.reuse, R14 ;  /* 0x00000028060e7224 */ /* 0x080fe200078e020e */
[----:B------:R-:W-:Y:S01]  /*7150*/  SHF.L.U32 R5, R49, 0x8, RZ ;  /* 0x0000000831057819 */ /* 0x000fe200000006ff */
[-C--:B------:R-:W-:Y:S01]  /*7160*/  IMAD R19, R2, R40.reuse, R19 ;  /* 0x0000002802137224 */ /* 0x080fe200078e0213 */
[----:B------:R-:W-:Y:S01]  /*7170*/  SHF.L.U32 R2, R48, 0x10, RZ ;  /* 0x0000001030027819 */ /* 0x000fe200000006ff */
[----:B------:R-:W-:Y:S01]  /*7180*/  IMAD R16, R0, R40, R16 ;  /* 0x0000002800107224 */ /* 0x000fe200078e0210 */
[----:B------:R-:W-:Y:S01]  /*7190*/  SHF.R.S32.HI R4, RZ, 0x18, R4 ;  /* 0x00000018ff047819 */ /* 0x000fe20000011404 */
[----:B------:R-:W-:Y:S01]  /*71a0*/  IMAD.SHL.U32 R0, R48, 0x100, RZ ;  /* 0x0000010030007824 */ /* 0x000fe200078e00ff */
[----:B------:R-:W-:Y:S01]  /*71b0*/  SHF.R.S32.HI R2, RZ, 0x18, R2 ;  /* 0x00000018ff027819 */ /* 0x000fe20000011402 */
[C---:B------:R-:W-:Y:S01]  /*71c0*/  IMAD R18, R38.reuse, R22, RZ ;  /* 0x0000001626127224 */ /* 0x040fe200078e02ff */
[----:B------:R-:W-:Y:S01]  /*71d0*/  I2IP.S8.S32.SAT R10, R15, R10, RZ ;  /* 0x0000000a0f0a7239 */ /* 0x000fe200000014ff */
[----:B------:R-:W-:Y:S01]  /*71e0*/  IMAD R23, R38, R23, RZ ;  /* 0x0000001726177224 */ /* 0x000fe200078e02ff */
[----:B------:R-:W-:Y:S01]  /*71f0*/  SHF.R.S32.HI R0, RZ, 0x18, R0 ;  /* 0x00000018ff007819 */ /* 0x000fe20000011400 */
[----:B------:R-:W-:Y:S01]  /*7200*/  IMAD R17, R2, R40, R17 ;  /* 0x0000002802117224 */ /* 0x000fe200078e0211 */
[----:B------:R-:W-:Y:S01]  /*7210*/  SHF.R.S32.HI R2, RZ, 0x18, R48 ;  /* 0x00000018ff027819 */ /* 0x000fe20000011430 */
[----:B------:R-:W-:Y:S01]  /*7220*/  IMAD R22, R38, R26, RZ ;  /* 0x0000001a26167224 */ /* 0x000fe200078e02ff */
[----:B------:R-:W-:Y:S01]  /*7230*/  I2IP.S8.S32.SAT R14, R19, R14, RZ ;  /* 0x0000000e130e7239 */ /* 0x000fe200000014ff */
[-C--:B------:R-:W-:Y:S01]  /*7240*/  IMAD R18, R0, R40.reuse, R18 ;  /* 0x0000002800127224 */ /* 0x080fe200078e0212 */
[----:B------:R-:W-:Y:S01]  /*7250*/  SHF.R.S32.HI R0, RZ, 0x18, R5 ;  /* 0x00000018ff007819 */ /* 0x000fe20000011405 */
[-C--:B------:R-:W-:Y:S01]  /*7260*/  IMAD R23, R2, R40.reuse, R23 ;  /* 0x0000002802177224 */ /* 0x080fe200078e0217 */
[----:B------:R-:W-:Y:S01]  /*7270*/  SHF.R.S32.HI R2, RZ, 0x18, R49 ;  /* 0x00000018ff027819 */ /* 0x000fe20000011431 */
[-C--:B------:R-:W-:Y:S01]  /*7280*/  IMAD R20, R3, R40.reuse, R20 ;  /* 0x0000002803147224 */ /* 0x080fe200078e0214 */
[----:B------:R-:W-:Y:S01]  /*7290*/  SHF.L.U32 R3, R50, 0x8, RZ ;  /* 0x0000000832037819 */ /* 0x000fe200000006ff */
[----:B------:R-:W-:Y:S01]  /*72a0*/  IMAD R21, R4, R40, R21 ;  /* 0x0000002804157224 */ /* 0x000fe200078e0215 */
[----:B------:R-:W-:Y:S01]  /*72b0*/  SHF.R.S32.HI R5, RZ, 0x18, R51 ;  /* 0x00000018ff057819 */ /* 0x000fe20000011433 */
[----:B------:R-:W-:Y:S01]  /*72c0*/  IMAD R27, R38, R27, RZ ;  /* 0x0000001b261b7224 */ /* 0x000fe200078e02ff */
[----:B------:R-:W-:Y:S01]  /*72d0*/  SHF.R.S32.HI R3, RZ, 0x18, R3 ;  /* 0x00000018ff037819 */ /* 0x000fe20000011403 */
[----:B------:R-:W-:Y:S01]  /*72e0*/  IMAD.U32 R4, R50, 0x10000, RZ ;  /* 0x0001000032047824 */ /* 0x000fe200078e00ff */
[----:B------:R-:W-:Y:S01]  /*72f0*/  I2IP.S8.S32.SAT R18, R23, R18, RZ ;  /* 0x0000001217127239 */ /* 0x000fe200000014ff */
[-C--:B------:R-:W-:Y:S01]  /*7300*/  IMAD R22, R0, R40.reuse, R22 ;  /* 0x0000002800167224 */ /* 0x080fe200078e0216 */
[----:B------:R-:W-:Y:S01]  /*7310*/  PRMT R0, R50, 0x8880, RZ ;  /* 0x0000888032007816 */ /* 0x000fe200000000ff */
[----:B------:R-:W-:Y:S01]  /*7320*/  IMAD R27, R2, R40, R27 ;  /* 0x00000028021b7224 */ /* 0x000fe200078e021b */
[----:B------:R-:W-:Y:S01]  /*7330*/  SHF.R.S32.HI R2, RZ, 0x18, R4 ;  /* 0x00000018ff027819 */ /* 0x000fe20000011404 */
[----:B------:R-:W-:Y:S01]  /*7340*/  IMAD R26, R38, R30, RZ ;  /* 0x0000001e261a7224 */ /* 0x000fe200078e02ff */
[----:B------:R-:W-:Y:S01]  /*7350*/  I2IP.S8.S32.SAT R54, R9, R8, R10 ;  /* 0x0000000809367239 */ /* 0x000fe2000000140a */
[-C--:B------:R-:W-:Y:S01]  /*7360*/  IMAD R24, R0, R40.reuse, R24 ;  /* 0x0000002800187224 */ /* 0x080fe200078e0218 */
[----:B------:R-:W-:Y:S01]  /*7370*/  SHF.R.S32.HI R0, RZ, 0x18, R50 ;  /* 0x00000018ff007819 */ /* 0x000fe20000011432 */
[-C--:B------:R-:W-:Y:S01]  /*7380*/  IMAD R25, R2, R40.reuse, R25 ;  /* 0x0000002802197224 */ /* 0x080fe200078e0219 */
[----:B------:R-:W-:Y:S01]  /*7390*/  PRMT R2, R51, 0x8880, RZ ;  /* 0x0000888033027816 */ /* 0x000fe200000000ff */
[----:B------:R-:W-:Y:S01]  /*73a0*/  IMAD R26, R3, R40, R26 ;  /* 0x00000028031a7224 */ /* 0x000fe200078e021a */
[----:B------:R-:W-:Y:S01]  /*73b0*/  SHF.L.U32 R3, R51, 0x10, RZ ;  /* 0x0000001033037819 */ /* 0x000fe200000006ff */
[----:B------:R-:W-:Y:S01]  /*73c0*/  IMAD R31, R38, R31, RZ ;  /* 0x0000001f261f7224 */ /* 0x000fe200078e02ff */
[----:B------:R-:W-:Y:S01]  /*73d0*/  I2IP.S8.S32.SAT R55, R13, R12, R14 ;  /* 0x0000000c0d377239 */ /* 0x000fe2000000140e */
[----:B------:R-:W-:Y:S01]  /*73e0*/  IMAD.SHL.U32 R4, R51, 0x100, RZ ;  /* 0x0000010033047824 */ /* 0x000fe200078e00ff */
[----:B------:R-:W-:Y:S01]  /*73f0*/  SHF.R.S32.HI R3, RZ, 0x18, R3 ;  /* 0x00000018ff037819 */ /* 0x000fe20000011403 */
[-C--:B------:R-:W-:Y:S02]  /*7400*/  IMAD R31, R0, R40.reuse, R31 ;  /* 0x00000028001f7224 */ /* 0x080fe400078e021f */
[----:B------:R-:W-:Y:S01]  /*7410*/  HFMA2 R0, -RZ, RZ, 0, 9.5367431640625e-07 ;  /* 0x00000010ff007431 */ /* 0x000fe200000001ff */
[----:B------:R1:W-:Y:S01]  /*7420*/  STS.128 [R74+UR44+0x2200], R52 ;  /* 0x002200344a007988 */ /* 0x0003e20008000c2c */
[----:B------:R-:W-:Y:S01]  /*7430*/  SHF.R.S32.HI R4, RZ, 0x18, R4 ;  /* 0x00000018ff047819 */ /* 0x000fe20000011404 */
[----:B------:R-:W-:Y:S01]  /*7440*/  IMAD R28, R2, R40, R28 ;  /* 0x00000028021c7224 */ /* 0x000fe200078e021c */
[----:B------:R-:W-:Y:S01]  /*7450*/  I2IP.S8.S32.SAT R16, R17, R16, R18 ;  /* 0x0000001011107239 */ /* 0x000fe20000001412 */
[C---:B------:R-:W-:Y:S01]  /*7460*/  IMAD R30, R38.reuse, R34, RZ ;  /* 0x00000022261e7224 */ /* 0x040fe200078e02ff */
[----:B------:R-:W-:Y:S01]  /*7470*/  I2IP.S8.S32.SAT R22, R27, R22, RZ ;  /* 0x000000161b167239 */ /* 0x000fe200000014ff */
[----:B------:R-:W-:Y:S01]  /*7480*/  IMAD R29, R3, R40, R29 ;  /* 0x00000028031d7224 */ /* 0x000fe200078e021d */
[----:B------:R-:W-:Y:S01]  /*7490*/  I2IP.S8.S32.SAT R18, R31, R26, RZ ;  /* 0x0000001a1f127239 */ /* 0x000fe200000014ff */
[----:B------:R-:W-:Y:S01]  /*74a0*/  IMAD R35, R38, R35, RZ ;  /* 0x0000002326237224 */ /* 0x000fe200078e02ff */
[----:B------:R-:W-:Y:S01]  /*74b0*/  IADD3 R2, PT, PT, R74, UR44, RZ ;  /* 0x0000002c4a027c10 */ /* 0x000fe2000fffe0ff */
[-C--:B------:R-:W-:Y:S01]  /*74c0*/  IMAD R30, R4, R40.reuse, R30 ;  /* 0x00000028041e7224 */ /* 0x080fe200078e021e */
[----:B------:R-:W-:Y:S01]  /*74d0*/  SEL R0, R0, 0xfffffff0, !P5 ;  /* 0xfffffff000007807 */ /* 0x000fe20006800000 */
[----:B------:R-:W-:Y:S01]  /*74e0*/  IMAD R35, R5, R40, R35 ;  /* 0x0000002805237224 */ /* 0x000fe200078e0223 */
[----:B------:R-:W-:Y:S02]  /*74f0*/  I2IP.S8.S32.SAT R17, R21, R20, R22 ;  /* 0x0000001415117239 */ /* 0x000fe40000001416 */
[----:B------:R-:W-:Y:S02]  /*7500*/  I2IP.S8.S32.SAT R18, R25, R24, R18 ;  /* 0x0000001819127239 */ /* 0x000fe40000001412 */
[----:B------:R-:W-:Y:S02]  /*7510*/  I2IP.S8.S32.SAT R19, R35, R30, RZ ;  /* 0x0000001e23137239 */ /* 0x000fe400000014ff */
[----:B------:R-:W-:Y:S02]  /*7520*/  IADD3 R88, PT, PT, R2, R0, RZ ;  /* 0x0000000002587210 */ /* 0x000fe40007ffe0ff */
[----:B------:R-:W-:Y:S02]  /*7530*/  I2IP.S8.S32.SAT R19, R29, R28, R19 ;  /* 0x0000001c1d137239 */ /* 0x000fe40000001413 */
[----:B------:R-:W-:Y:S02]  /*7540*/  LEA R3, R83, UR44, 0x3 ;  /* 0x0000002c53037c11 */ /* 0x000fe4000f8e18ff */
[----:B------:R-:W-:Y:S01]  /*7550*/  @P6 SHF.L.U32 R4, R82, 0x1f, RZ ;  /* 0x0000001f52046819 */ /* 0x000fe200000006ff */
[----:B------:R1:W-:Y:S01]  /*7560*/  STS.128 [R88+0x2200], R16 ;  /* 0x0022001058007388 */ /* 0x0003e20000000c00 */
[----:B------:R-:W-:Y:S01]  /*7570*/  @!PT LDS RZ, [RZ] ;  /* 0x00000000fffff984 */ /* 0x000fe20000000800 */
[----:B------:R-:W-:Y:S01]  /*7580*/  @!PT LDS RZ, [RZ] ;  /* 0x00000000fffff984 */ /* 0x000fe20000000800 */
[----:B------:R-:W-:Y:S01]  /*7590*/  @!PT LDS RZ, [RZ] ;  /* 0x00000000fffff984 */ /* 0x000fe20000000800 */
[----:B------:R-:W-:Y:S01]  /*75a0*/  @!PT LDS RZ, [RZ] ;  /* 0x00000000fffff984 */ /* 0x000fe20000000800 */
[----:B------:R2:W-:Y:S07]  /*75b0*/  MEMBAR.ALL.CTA ;  /* 0x0000000000007992 */ /* 0x0005ee0000008000 */
[----:B--2---:R-:W2:Y:S02]  /*75c0*/  FENCE.VIEW.ASYNC.S ;  /* 0x00000000000073c6 */ /* 0x004ea40000000000 */
[----:B--2---:R-:W-:Y:S06]  /*75d0*/  BAR.SYNC.DEFER_BLOCKING 0x1, 0x80 ;  /* 0x0042000000007b1d */ /* 0x004fec0000010000 */
[----:B------:R-:W-:Y:S05]  /*75e0*/  @P0 BRA `(.L_x_123) ;  /* 0x00000000003c0947 */ /* 0x000fea0003800000 */
[----:B------:R-:W2:Y:S01]  /*75f0*/  LDCU.64 UR6, c[0x0][0x348] ;  /* 0x00006900ff0677ac */ /* 0x000ea20008000a00 */
[----:B------:R-:W-:Y:S01]  /*7600*/  UIADD3 UR4, UPT, UPT, UR44, 0x2200, URZ ;  /* 0x000022002c047890 */ /* 0x000fe2000fffe0ff */
[----:B------:R-:W-:Y:S01]  /*7610*/  UMOV UR51, UR36 ;  /* 0x0000002400337c82 */ /* 0x000fe20008000000 */
[----:B------:R-:W-:Y:S02]  /*7620*/  UIADD3 UR9, UPT, UPT, UR49, 0x40, URZ ;  /* 0x0000004031097890 */ /* 0x000fe4000fffe0ff */
[----:B------:R-:W-:Y:S02]  /*7630*/  UIADD3 UR8, UPT, UPT, UR44, 0x2a00, URZ ;  /* 0x00002a002c087890 */ /* 0x000fe4000fffe0ff */
[----:B------:R-:W-:Y:S01]  /*7640*/  MOV R86, UR4 ;  /* 0x0000000400567c02 */ /* 0x000fe20008000f00 */
[----:B------:R-:W-:Y:S01]  /*7650*/  UMOV UR10, UR50 ;  /* 0x00000032000a7c82 */ /* 0x000fe20008000000 */
[----:B------:R-:W-:Y:S02]  /*7660*/  UMOV UR11, UR36 ;  /* 0x00000024000b7c82 */ /* 0x000fe40008000000 */
[----:B------:R-:W-:Y:S01]  /*7670*/  R2UR UR48, R86 ;  /* 0x00000000563072ca */ /* 0x000fe200000e0000 */
[----:B--2---:R-:W-:Y:S04]  /*7680*/  UIADD3 UR4, UP0, UPT, UR6, 0x680, URZ ;  /* 0x0000068006047890 */ /* 0x004fe8000ff1e0ff */
[----:B------:R-:W-:Y:S09]  /*7690*/  UIADD3.X UR5, UPT, UPT, URZ, UR7, URZ, UP0, !UPT ;  /* 0x00000007ff057290 */ /* 0x000ff200087fe4ff */
[----:B------:R2:W-:Y:S01]  /*76a0*/  UTMASTG.3D [UR48], [UR4] ;  /* 0x00000030040073b5 */ /* 0x0005e20008010000 */
[----:B------:R2:W-:Y:S01]  /*76b0*/  UTMASTG.3D [UR8], [UR4] ;  /* 0x00000008040073b5 */ /* 0x0005e20008010000 */
[----:B------:R0:W-:Y:S01]  /*76c0*/  UTMACMDFLUSH ;  /* 0x00000000000079b7 */ /* 0x0001e20000000000 */
[----:B--2---:R-:W-:Y:S04]  /*76d0*/  DEPBAR.LE SB0, 0x1 ;  /* 0x000080400000791a */ /* 0x004fe80000000000 */
.L_x_123:
[----:B------:R-:W-:Y:S05]  /*76e0*/  BSYNC.RECONVERGENT B0 ;  /* 0x0000000000007941 */ /* 0x000fea0003800200 */
.L_x_122:
[----:B------:R-:W-:Y:S06]  /*76f0*/  BAR.SYNC.DEFER_BLOCKING 0x1, 0x80 ;  /* 0x0042000000007b1d */ /* 0x000fec0000010000 */
[----:B------:R-:W2:Y:S01]  /*7700*/  @P6 SYNCS.PHASECHK.TRANS64.TRYWAIT P0, [R3+URZ+0xd0], R4 ;  /* 0x0000d004030065a7 */ /* 0x000ea200080011ff */
[----:B------:R-:W-:Y:S01]  /*7710*/  BSSY B1, `(.L_x_124) ;  /* 0x000001f000017945 */ /* 0x000fe20003800000 */
[----:B--2---:R-:W-:Y:S03]  /*7720*/  @P6 SEL R43, RZ, 0x1, !P0 ;  /* 0x00000001ff2b6807 */ /* 0x004fe60004000000 */
[----:B------:R-:W-:Y:S05]  /*7730*/  @!P6 BRA `(.L_x_125) ;  /* 0x000000000070e947 */ /* 0x000fea0003800000 */
[----:B------:R-:W-:Y:S01]  /*7740*/  ISETP.NE.AND P1, PT, R56, RZ, PT ;  /* 0x000000ff3800720c */ /* 0x000fe20003f25270 */
[----:B------:R-:W-:Y:S01]  /*7750*/  BSSY B0, `(.L_x_126) ;  /* 0x0000008000007945 */ /* 0x000fe20003800000 */
[----:B------:R-:W-:Y:S11]  /*7760*/  ISETP.NE.AND P0, PT, R43, RZ, PT ;  /* 0x000000ff2b00720c */ /* 0x000ff60003f05270 */
[----:B------:R-:W-:Y:S04]  /*7770*/  @P1 IMAD R2, R83, 0x1000, R2 ;  /* 0x0000100053021824 */ /* 0x000fe800078e0202 */
[----:B------:R-:W-:Y:S01]  /*7780*/  @P1 IMAD.IADD R4, R0, 0x1, R2 ;  /* 0x0000000100041824 */ /* 0x000fe200078e0202 */
[----:B------:R-:W-:Y:S06]  /*7790*/  @P0 BRA `(.L_x_127) ;  /* 0x00000000000c0947 */ /* 0x000fec0003800000 */
[----:B------:R-:W-:Y:S04]  /*77a0*/  SHF.L.U32 R0, R82, 0x1f, RZ ;  /* 0x0000001f52007819 */ /* 0x000fe800000006ff */
[----:B------:R-:W2:Y:S02]  /*77b0*/  SYNCS.PHASECHK.TRANS64.TRYWAIT P0, [R3+URZ+0xd0], R0 ;  /* 0x0000d000030075a7 */ /* 0x000ea400080011ff */
[----:B--2---:R-:W-:Y:S05]  /*77c0*/  @!P0 BRA `(.L_x_128) ;  /* 0x0000001c00048947 */ /* 0x004fea0003800000 */
.L_x_127:
[----:B------:R-:W-:Y:S05]  /*77d0*/  BSYNC B0 ;  /* 0x0000000000007941 */ /* 0x000fea0003800000 */
.L_x_126:
[----:B------:R-:W-:Y:S01]  /*77e0*/  ISETP.NE.AND P0, PT, R56, RZ, PT ;  /* 0x000000ff3800720c */ /* 0x000fe20003f05270 */
[----:B--2---:R-:W-:Y:S02]  /*77f0*/  VIADD R3, R3, 0xe0 ;  /* 0x000000e003037836 */ /* 0x004fe40000000000 */
[----:B------:R-:W-:Y:S02]  /*7800*/  IMAD.U32 R0, RZ, RZ, UR46 ;  /* 0x0000002eff007e24 */ /* 0x000fe4000f8e00ff */
[----:B------:R-:W-:Y:S03]  /*7810*/  VIADD R83, R83, 0x1 ;  /* 0x0000000153537836 */ /* 0x000fe60000000000 */
[----:B------:R-:W-:Y:S05]  /*7820*/  PRMT R0, R0, 0x654, R3 ;  /* 0x0000065400007816 */ /* 0x000fea0000000003 */
[----:B------:R2:W3:Y:S04]  /*7830*/  @P0 LDS.128 R44, [R2+0x200] ;  /* 0x00020000022c0984 */ /* 0x0004e80000000c00 */
[----:B------:R2:W4:Y:S01]  /*7840*/  @P0 LDS.128 R48, [R4+0x200] ;  /* 0x0002000004300984 */ /* 0x0005220000000c00 */
[C---:B------:R-:W-:Y:S01]  /*7850*/  ISETP.NE.AND P0, PT, R83.reuse, 0x2, PT ;  /* 0x000000025300780c */ /* 0x040fe20003f05270 */
[----:B------:R-:W-:Y:S01]  /*7860*/  @!PT LDS RZ, [RZ] ;  /* 0x00000000fffff984 */ /* 0x000fe20000000800 */
[----:B------:R-:W-:Y:S01]  /*7870*/  @!PT LDS RZ, [RZ] ;  /* 0x00000000fffff984 */ /* 0x000fe20000000800 */
[----:B------:R-:W-:Y:S01]  /*7880*/  @!PT LDS RZ, [RZ] ;  /* 0x00000000fffff984 */ /* 0x000fe20000000800 */
[----:B------:R-:W-:Y:S01]  /*7890*/  @!PT LDS RZ, [RZ] ;  /* 0x00000000fffff984 */ /* 0x000fe20000000800 */
[----:B------:R5:W-:Y:S06]  /*78a0*/  MEMBAR.ALL.CTA ;  /* 0x0000000000007992 */ /* 0x000bec0000008000 */
[----:B-----5:R-:W5:Y:S01]  /*78b0*/  FENCE.VIEW.ASYNC.S ;  /* 0x00000000000073c6 */ /* 0x020f620000000000 */
[----:B------:R-:W-:Y:S01]  /*78c0*/  SEL R83, R83, RZ, P0 ;  /* 0x000000ff53537207 */ /* 0x000fe20000000000 */
[----:B-----5:R5:W-:Y:S02]  /*78d0*/  SYNCS.ARRIVE.TRANS64.RED.A1T0 RZ, [R0+URZ], RZ ;  /* 0x000000ff00ff79a7 */ /* 0x020be400081004ff */
[----:B-----5:R-:W-:Y:S04]  /*78e0*/  SEL R0, RZ, 0x1, P0 ;  /* 0x00000001ff007807 */ /* 0x020fe80000000000 */
[----:B--23--:R-:W-:Y:S02]  /*78f0*/  LOP3.LUT R82, R82, R0, RZ, 0x3c, !PT ;  /* 0x0000000052527212 */ /* 0x00cfe400078e3cff */
.L_x_125:
[----:B------:R-:W-:Y:S05]  /*7900*/  BSYNC B1 ;  /* 0x0000000000017941 */ /* 0x000fea0003800000 */
.L_x_124:
[----:B------:R-:W-:Y:S05]  /*7910*/  VIADD R0, R39, 0x20 ;  /* 0x0000002027007836 */ /* 0x000fea0000000000 */
[----:B------:R-:W-:Y:S04]  /*7920*/  SHF.R.U32.HI R0, RZ, 0x15, R0 ;  /* 0x00000015ff007819 */ /* 0x000fe80000011600 */
[----:B------:R-:W-:Y:S11]  /*7930*/  LOP3.LUT P0, RZ, R0, 0x3, R77, 0x48, !PT ;  /* 0x0000000300ff7812 */ /* 0x000ff6000780484d */
[----:B------:R-:W-:Y:S02]  /*7940*/  @!UPT UIADD3 URZ, UPT, UPT, URZ, URZ, URZ ;  /* 0x000000fffffff290 */ /* 0x000fe4000fffe0ff */
[----:B------:R-:W-:Y:S05]  /*7950*/  @!P0 BRA `(.L_x_129) ;  /* 0x0000000000408947 */ /* 0x000fea0003800000 */
[----:B------:R-:W2:Y:S01]  /*7960*/  LDCU.64 UR8, c[0x4][0x70] ;  /* 0x01000e00ff0877ac */ /* 0x000ea20008000a00 */
[----:B------:R-:W-:Y:S01]  /*7970*/  MOV R3, 0x0 ;  /* 0x0000000000037802 */ /* 0x000fe20000000f00 */
[----:B------:R-:W-:Y:S02]  /*7980*/  HFMA2 R12, -RZ, RZ, 0, 5.9604644775390625e-08 ;  /* 0x00000001ff0c7431 */ /* 0x000fe400000001ff */
[----:B------:R-:W-:Y:S02]  /*7990*/  IMAD.MOV.U32 R8, RZ, RZ, 0x192 ;  /* 0x00000192ff087424 */ /* 0x000fe400078e00ff */
[----:B------:R-:W-:Y:S01]  /*79a0*/  IMAD.MOV.U32 R13, RZ, RZ, RZ ;  /* 0x000000ffff0d7224 */ /* 0x000fe200078e00ff */
[----:B------:R-:W3:Y:S01]  /*79b0*/  LDCU.64 UR6, c[0x4][0x78] ;  /* 0x01000f00ff0677ac */ /* 0x000ee20008000a00 */
[----:B------:R-:W1:Y:S01]  /*79c0*/  LDC.64 R2, c[0x4][R3] ;  /* 0x0100000003027b82 */ /* 0x000e620000000a00 */
[----:B------:R-:W5:Y:S01]  /*79d0*/  LDCU.64 UR4, c[0x4][0x10] ;  /* 0x01000200ff0477ac */ /* 0x000f620008000a00 */
[----:B--2---:R-:W-:Y:S01]  /*79e0*/  MOV R5, UR9 ;  /* 0x0000000900057c02 */ /* 0x004fe20008000f00 */
[----:B------:R-:W-:Y:S01]  /*79f0*/  IMAD.U32 R4, RZ, RZ, UR8 ;  /* 0x00000008ff047e24 */ /* 0x000fe2000f8e00ff */
[----:B---3--:R-:W-:Y:S01]  /*7a00*/  MOV R7, UR7 ;  /* 0x0000000700077c02 */ /* 0x008fe20008000f00 */
[----:B------:R-:W-:Y:S01]  /*7a10*/  IMAD.U32 R6, RZ, RZ, UR6 ;  /* 0x00000006ff067e24 */ /* 0x000fe2000f8e00ff */
[----:B-----5:R-:W-:Y:S01]  /*7a20*/  MOV R11, UR5 ;  /* 0x00000005000b7c02 */ /* 0x020fe20008000f00 */
[----:B------:R-:W-:Y:S02]  /*7a30*/  IMAD.U32 R10, RZ, RZ, UR4 ;  /* 0x00000004ff0a7e24 */ /* 0x000fe4000f8e00ff */
[----:B------:R-:W-:Y:S07]  /*7a40*/  LEPC R20, `(.L_x_129) ;  /* 0x000000001014794e */ /* 0x000fee0000000000 */
[----:B-1--4-:R-:W-:Y:S05]  /*7a50*/  CALL.ABS.NOINC R2 ;  /* 0x0000000002007343 */ /* 0x012fea0003c00000 */
.L_x_129:
[----:B------:R-:W-:Y:S01]  /*7a60*/  ISETP.NE.AND P0, PT, R87, RZ, PT ;  /* 0x000000ff5700720c */ /* 0x000fe20003f05270 */
[----:B------:R-:W-:Y:S05]  /*7a70*/  WARPSYNC.ALL ;  /* 0x0000000000007948 */ /* 0x000fea0003800000 */
[----:B------:R-:W-:Y:S01]  /*7a80*/  R2UR UR4, R39 ;  /* 0x00000000270472ca */ /* 0x000fe200000e0000 */
[----:B------:R-:W-:Y:S01]  /*7a90*/  IMAD.U32 R64, R46, 0x10000, RZ ;  /* 0x000100002e407824 */ /* 0x000fe200078e00ff */
[----:B------:R-:W-:Y:S01]  /*7aa0*/  SHF.L.U32 R41, R44, 0x10, RZ ;  /* 0x000000102c297819 */ /* 0x000fe200000006ff */
[----:B----4-:R-:W-:Y:S01]  /*7ab0*/  IMAD.U32 R63, R48, 0x10000, RZ ;  /* 0x00010000303f7824 */ /* 0x010fe200078e00ff */
[----:B------:R-:W-:Y:S01]  /*7ac0*/  PRMT R39, R44, 0x8880, RZ ;  /* 0x000088802c277816 */ /* 0x000fe200000000ff */
[----:B-1----:R-:W-:Y:S01]  /*7ad0*/  IMAD.U32 R53, R50, 0x10000, RZ ;  /* 0x0001000032357824 */ /* 0x002fe200078e00ff */
[----:B------:R-:W-:Y:S01]  /*7ae0*/  SHF.L.U32 R42, R44, 0x8, RZ ;  /* 0x000000082c2a7819 */ /* 0x000fe200000006ff */
[----:B------:R-:W-:Y:S01]  /*7af0*/  BSSY.RECONVERGENT B0, `(.L_x_130) ;  /* 0x00000a1000007945 */ /* 0x000fe20003800200 */
[----:B------:R-:W-:Y:S02]  /*7b00*/  SHF.R.S32.HI R41, RZ, 0x18, R41 ;  /* 0x00000018ff297819 */ /* 0x000fe40000011429 */
[----:B------:R-:W-:Y:S02]  /*7b10*/  SHF.R.S32.HI R42, RZ, 0x18, R42 ;  /* 0x00000018ff2a7819 */ /* 0x000fe4000001142a */
[----:B------:R-:W-:Y:S01]  /*7b20*/  SHF.R.S32.HI R43, RZ, 0x18, R44 ;  /* 0x00000018ff2b7819 */ /* 0x000fe2000001142c */
[----:B------:R-:W1:Y:S01]  /*7b30*/  LDTM.x32 R4, tmem[UR4+0x20] ;  /* 0x00002004000479ee */ /* 0x000e6200082c0000 */
[----:B------:R-:W-:Y:S01]  /*7b40*/  NOP ;  /* 0x0000000000007918 */ /* 0x000fe20000000000 */
[----:B------:R-:W-:Y:S02]  /*7b50*/  IADD3 R80, PT, PT, R80, 0x140, RZ ;  /* 0x0000014050507810 */ /* 0x000fe40007ffe0ff */
[C---:B------:R-:W-:Y:S02]  /*7b60*/  PRMT R69, R45.reuse, 0x8880, RZ ;  /* 0x000088802d457816 */ /* 0x040fe400000000ff */
[----:B------:R-:W-:Y:S02]  /*7b70*/  LOP3.LUT R80, R80, 0xfefffff8, RZ, 0xc0, !PT ;  /* 0xfefffff850507812 */ /* 0x000fe400078ec0ff */
[----:B------:R-:W-:Y:S02]  /*7b80*/  SHF.L.U32 R68, R45, 0x10, RZ ;  /* 0x000000102d447819 */ /* 0x000fe400000006ff */
[----:B-1----:R1:W-:Y:S01]  /*7b90*/  SYNCS.ARRIVE.TRANS64.RED.A1T0 RZ, [R80+URZ], RZ ;  /* 0x000000ff50ff79a7 */ /* 0x0023e200081004ff */
[----:B------:R-:W-:Y:S02]  /*7ba0*/  SHF.R.S32.HI R44, RZ, 0x18, R45 ;  /* 0x00000018ff2c7819 */ /* 0x000fe4000001142d */
[----:B------:R-:W-:Y:S02]  /*7bb0*/  PRMT R66, R46, 0x8880, RZ ;  /* 0x000088802e427816 */ /* 0x000fe400000000ff */
[C---:B------:R-:W-:Y:S02]  /*7bc0*/  PRMT R60, R47.reuse, 0x8880, RZ ;  /* 0x000088802f3c7816 */ /* 0x040fe400000000ff */
[C---:B------:R-:W-:Y:S02]  /*7bd0*/  SHF.L.U32 R59, R47.reuse, 0x10, RZ ;  /* 0x000000102f3b7819 */ /* 0x040fe400000006ff */
[----:B------:R-:W-:Y:S02]  /*7be0*/  SHF.L.U32 R58, R47, 0x8, RZ ;  /* 0x000000082f3a7819 */ /* 0x000fe400000006ff */
[C---:B------:R-:W-:Y:S02]  /*7bf0*/  PRMT R65, R48.reuse, 0x8880, RZ ;  /* 0x0000888030417816 */ /* 0x040fe400000000ff */
[----:B------:R-:W-:Y:S01]  /*7c00*/  SHF.L.U32 R62, R48, 0x8, RZ ;  /* 0x00000008303e7819 */ /* 0x000fe200000006ff */
[C---:B------:R-:W-:Y:S01]  /*7c10*/  IMAD R0, R38.reuse, R4, RZ ;  /* 0x0000000426007224 */ /* 0x040fe200078e02ff */
[----:B------:R-:W-:Y:S01]  /*7c20*/  SHF.R.S32.HI R4, RZ, 0x18, R68 ;  /* 0x00000018ff047819 */ /* 0x000fe20000011444 */
[C---:B------:R-:W-:Y:S01]  /*7c30*/  IMAD R2, R38.reuse, R5, RZ ;  /* 0x0000000526027224 */ /* 0x040fe200078e02ff */
[C---:B------:R-:W-:Y:S01]  /*7c40*/  PRMT R57, R49.reuse, 0x8880, RZ ;  /* 0x0000888031397816 */ /* 0x040fe200000000ff */
[C---:B------:R-:W-:Y:S01]  /*7c50*/  IMAD R3, R38.reuse, R6, RZ ;  /* 0x0000000626037224 */ /* 0x040fe200078e02ff */
[----:B------:R-:W-:Y:S01]  /*7c60*/  SHF.L.U32 R56, R49, 0x10, RZ ;  /* 0x0000001031387819 */ /* 0x000fe200000006ff */
[----:B------:R-:W-:Y:S01]  /*7c70*/  IMAD R0, R39, R40, R0 ;  /* 0x0000002827007224 */ /* 0x000fe200078e0200 */
[----:B------:R-:W-:Y:S01]  /*7c80*/  MOV R39, R66 ;  /* 0x0000004200277202 */ /* 0x000fe20000000f00 */
[----:B------:R-:W-:Y:S01]  /*7c90*/  IMAD R7, R38, R7, RZ ;  /* 0x0000000726077224 */ /* 0x000fe200078e02ff */
[----:B------:R-:W-:Y:S01]  /*7ca0*/  SHF.L.U32 R55, R49, 0x8, RZ ;  /* 0x0000000831377819 */ /* 0x000fe200000006ff */
[-C--:B------:R-:W-:Y:S01]  /*7cb0*/  IMAD R2, R41, R40.reuse, R2 ;  /* 0x0000002829027224 */ /* 0x080fe200078e0202 */
[----:B------:R-:W-:Y:S01]  /*7cc0*/  SHF.R.S32.HI R41, RZ, 0x18, R48 ;  /* 0x00000018ff297819 */ /* 0x000fe20000011430 */
[-C--:B------:R-:W-:Y:S01]  /*7cd0*/  IMAD R3, R42, R40.reuse, R3 ;  /* 0x000000282a037224 */ /* 0x080fe200078e0203 */
[----:B------:R-:W-:Y:S01]  /*7ce0*/  SHF.L.U32 R48, R51, 0x8, RZ ;  /* 0x0000000833307819 */ /* 0x000fe200000006ff */
[----:B------:R-:W-:Y:S01]  /*7cf0*/  IMAD R7, R43, R40, R7 ;  /* 0x000000282b077224 */ /* 0x000fe200078e0207 */
[----:B------:R-:W-:Y:S01]  /*7d00*/  SHF.L.U32 R67, R45, 0x8, RZ ;  /* 0x000000082d437819 */ /* 0x000fe200000006ff */
[C---:B------:R-:W-:Y:S01]  /*7d10*/  IMAD R8, R38.reuse, R8, RZ ;  /* 0x0000000826087224 */ /* 0x040fe200078e02ff */
[----:B------:R-:W-:Y:S01]  /*7d20*/  SHF.R.S32.HI R45, RZ, 0x18, R46 ;  /* 0x00000018ff2d7819 */ /* 0x000fe2000001142e */
[----:B------:R-:W-:Y:S01]  /*7d30*/  IMAD R9, R38, R9, RZ ;  /* 0x0000000926097224 */ /* 0x000fe200078e02ff */
[----:B------:R-:W-:Y:S01]  /*7d40*/  SHF.L.U32 R61, R46, 0x8, RZ ;  /* 0x000000082e3d7819 */ /* 0x000fe200000006ff */
[C---:B------:R-:W-:Y:S01]  /*7d50*/  IMAD R10, R38.reuse, R10, RZ ;  /* 0x0000000a260a7224 */ /* 0x040fe200078e02ff */
[----:B------:R-:W-:Y:S01]  /*7d60*/  SHF.R.S32.HI R46, RZ, 0x18, R47 ;  /* 0x00000018ff2e7819 */ /* 0x000fe2000001142f */
[C---:B------:R-:W-:Y:S01]  /*7d70*/  IMAD R11, R38.reuse, R11, RZ ;  /* 0x0000000b260b7224 */ /* 0x040fe200078e02ff */
[----:B------:R-:W-:Y:S01]  /*7d80*/  SHF.R.S32.HI R42, RZ, 0x18, R49 ;  /* 0x00000018ff2a7819 */ /* 0x000fe20000011431 */
[----:B------:R-:W-:Y:S01]  /*7d90*/  IMAD R6, R38, R15, RZ ;  /* 0x0000000f26067224 */ /* 0x000fe200078e02ff */
[----:B------:R-:W-:Y:S01]  /*7da0*/  PRMT R54, R50, 0x8880, RZ ;  /* 0x0000888032367816 */ /* 0x000fe200000000ff */
[----:B------:R-:W-:Y:S01]  /*7db0*/  IMAD R15, R38, R20, RZ ;  /* 0x00000014260f7224 */ /* 0x000fe200078e02ff */
[----:B------:R-:W-:Y:S01]  /*7dc0*/  SHF.L.U32 R52, R50, 0x8, RZ ;  /* 0x0000000832347819 */ /* 0x000fe200000006ff */
[C---:B------:R-:W-:Y:S01]  /*7dd0*/  IMAD R20, R38.reuse, R25, RZ ;  /* 0x0000001926147224 */ /* 0x040fe200078e02ff */
[----:B------:R-:W-:Y:S01]  /*7de0*/  SHF.R.S32.HI R43, RZ, 0x18, R50 ;  /* 0x00000018ff2b7819 */ /* 0x000fe20000011432 */
[C---:B------:R-:W-:Y:S01]  /*7df0*/  IMAD R25, R38.reuse, R30, RZ ;  /* 0x0000001e26197224 */ /* 0x040fe200078e02ff */
[C---:B------:R-:W-:Y:S01]  /*7e00*/  PRMT R50, R51.reuse, 0x8880, RZ ;  /* 0x0000888033327816 */ /* 0x040fe200000000ff */
[C---:B------:R-:W-:Y:S01]  /*7e10*/  IMAD R30, R38.reuse, R35, RZ ;  /* 0x00000023261e7224 */ /* 0x040fe200078e02ff */
[----:B------:R-:W-:Y:S02]  /*7e20*/  SHF.L.U32 R49, R51, 0x10, RZ ;  /* 0x0000001033317819 */ /* 0x000fe400000006ff */
[----:B------:R-:W-:Y:S02]  /*7e30*/  SHF.R.S32.HI R47, RZ, 0x18, R51 ;  /* 0x00000018ff2f7819 */ /* 0x000fe40000011433 */
[----:B------:R-:W-:Y:S01]  /*7e40*/  I2IP.S8.S32.SAT R51, R7, R3, RZ ;  /* 0x0000000307337239 */ /* 0x000fe200000014ff */
[----:B------:R-:W-:Y:S01]  /*7e50*/  IMAD.MOV.U32 R3, RZ, RZ, R69 ;  /* 0x000000ffff037224 */ /* 0x000fe200078e0045 */
[----:B------:R-:W-:Y:S01]  /*7e60*/  SHF.R.S32.HI R5, RZ, 0x18, R67 ;  /* 0x00000018ff057819 */ /* 0x000fe20000011443 */
[----:B------:R-:W-:Y:S01]  /*7e70*/  IMAD R7, R38, R16, RZ ;  /* 0x0000001026077224 */ /* 0x000fe200078e02ff */
[----:B------:R-:W-:Y:S01]  /*7e80*/  IADD3 R36, PT, PT, R36, 0x1, RZ ;  /* 0x0000000124247810 */ /* 0x000fe20007ffe0ff */
[-C--:B------:R-:W-:Y:S02]  /*7e90*/  IMAD R8, R3, R40.reuse, R8 ;  /* 0x0000002803087224 */ /* 0x080fe400078e0208 */
[-C--:B------:R-:W-:Y:S02]  /*7ea0*/  IMAD R9, R4, R40.reuse, R9 ;  /* 0x0000002804097224 */ /* 0x080fe400078e0209 */
[-C--:B------:R-:W-:Y:S02]  /*7eb0*/  IMAD R10, R5, R40.reuse, R10 ;  /* 0x00000028050a7224 */ /* 0x080fe400078e020a */
[----:B------:R-:W-:Y:S02]  /*7ec0*/  IMAD R11, R44, R40, R11 ;  /* 0x000000282c0b7224 */ /* 0x000fe400078e020b */
[C---:B------:R-:W-:Y:S02]  /*7ed0*/  IMAD R3, R38.reuse, R12, RZ ;  /* 0x0000000c26037224 */ /* 0x040fe400078e02ff */
[C---:B------:R-:W-:Y:S01]  /*7ee0*/  IMAD R12, R38.reuse, R17, RZ ;  /* 0x00000011260c7224 */ /* 0x040fe200078e02ff */
[----:B------:R-:W-:Y:S01]  /*7ef0*/  I2IP.S8.S32.SAT R11, R11, R10, RZ ;  /* 0x0000000a0b0b7239 */ /* 0x000fe200000014ff */
[C---:B------:R-:W-:Y:S01]  /*7f00*/  IMAD R17, R38.reuse, R22, RZ ;  /* 0x0000001626117224 */ /* 0x040fe200078e02ff */
[----:B------:R-:W-:Y:S01]  /*7f10*/  SHF.R.S32.HI R10, RZ, 0x18, R64 ;  /* 0x00000018ff0a7819 */ /* 0x000fe20000011440 */
[C---:B------:R-:W-:Y:S02]  /*7f20*/  IMAD R22, R38.reuse, R27, RZ ;  /* 0x0000001b26167224 */ /* 0x040fe400078e02ff */
[----:B------:R-:W-:Y:S01]  /*7f30*/  IMAD R27, R38, R32, RZ ;  /* 0x00000020261b7224 */ /* 0x000fe200078e02ff */
[----:B------:R-:W-:Y:S01]  /*7f40*/  I2IP.S8.S32.SAT R32, R2, R0, R51 ;  /* 0x0000000002207239 */ /* 0x000fe20000001433 */
[C---:B------:R-:W-:Y:S01]  /*7f50*/  IMAD R4, R38.reuse, R13, RZ ;  /* 0x0000000d26047224 */ /* 0x040fe200078e02ff */
[----:B------:R-:W-:Y:S01]  /*7f60*/  SHF.R.S32.HI R0, RZ, 0x18, R61 ;  /* 0x00000018ff007819 */ /* 0x000fe2000001143d */
[C---:B------:R-:W-:Y:S01]  /*7f70*/  IMAD R5, R38.reuse, R14, RZ ;  /* 0x0000000e26057224 */ /* 0x040fe200078e02ff */
[----:B------:R-:W-:Y:S01]  /*7f80*/  MOV R2, R60 ;  /* 0x0000003c00027202 */ /* 0x000fe20000000f00 */
[C---:B------:R-:W-:Y:S02]  /*7f90*/  IMAD R13, R38.reuse, R18, RZ ;  /* 0x00000012260d7224 */ /* 0x040fe400078e02ff */
[----:B------:R-:W-:Y:S02]  /*7fa0*/  IMAD R3, R39, R40, R3 ;  /* 0x0000002827037224 */ /* 0x000fe400078e0203 */
[C---:B------:R-:W-:Y:S02]  /*7fb0*/  IMAD R18, R38.reuse, R23, RZ ;  /* 0x0000001726127224 */ /* 0x040fe400078e02ff */
[----:B------:R-:W-:Y:S02]  /*7fc0*/  IMAD R23, R38, R28, RZ ;  /* 0x0000001c26177224 */ /* 0x000fe400078e02ff */
[----:B------:R-:W-:Y:S02]  /*7fd0*/  IMAD R4, R10, R40, R4 ;  /* 0x000000280a047224 */ /* 0x000fe400078e0204 */
[----:B------:R-:W-:Y:S01]  /*7fe0*/  IMAD R28, R38, R33, RZ ;  /* 0x00000021261c7224 */ /* 0x000fe200078e02ff */
[----:B------:R-:W-:Y:S01]  /*7ff0*/  I2IP.S8.S32.SAT R33, R9, R8, R11 ;  /* 0x0000000809217239 */ /* 0x000fe2000000140b */
[-C--:B------:R-:W-:Y:S01]  /*8000*/  IMAD R5, R0, R40.reuse, R5 ;  /* 0x0000002800057224 */ /* 0x080fe200078e0205 */
[----:B------:R-:W-:Y:S01]  /*8010*/  SHF.R.S32.HI R8, RZ, 0x18, R59 ;  /* 0x00000018ff087819 */ /* 0x000fe2000001143b */
[-C--:B------:R-:W-:Y:S01]  /*8020*/  IMAD R6, R45, R40.reuse, R6 ;  /* 0x000000282d067224 */ /* 0x080fe200078e0206 */
[----:B------:R-:W-:Y:S01]  /*8030*/  SHF.R.S32.HI R9, RZ, 0x18, R58 ;  /* 0x00000018ff097819 */ /* 0x000fe2000001143a */
[-C--:B------:R-:W-:Y:S01]  /*8040*/  IMAD R7, R2, R40.reuse, R7 ;  /* 0x0000002802077224 */ /* 0x080fe200078e0207 */
[----:B------:R-:W-:Y:S01]  /*8050*/  MOV R0, R65 ;  /* 0x0000004100007202 */ /* 0x000fe20000000f00 */
[----:B------:R-:W-:Y:S01]  /*8060*/  IMAD R14, R38, R19, RZ ;  /* 0x00000013260e7224 */ /* 0x000fe200078e02ff */
[----:B------:R-:W-:Y:S01]  /*8070*/  I2IP.S8.S32.SAT R5, R6, R5, RZ ;  /* 0x0000000506057239 */ /* 0x000fe200000014ff */
[-C--:B------:R-:W-:Y:S01]  /*8080*/  IMAD R12, R8, R40.reuse, R12 ;  /* 0x00000028080c7224 */ /* 0x080fe200078e020c */
[----:B------:R-:W-:Y:S01]  /*8090*/  SHF.R.S32.HI R2, RZ, 0x18, R63 ;  /* 0x00000018ff027819 */ /* 0x000fe2000001143f */
[-C--:B------:R-:W-:Y:S01]  /*80a0*/  IMAD R13, R9, R40.reuse, R13 ;  /* 0x00000028090d7224 */ /* 0x080fe200078e020d */
[----:B------:R-:W-:Y:S01]  /*80b0*/  SHF.R.S32.HI R8, RZ, 0x18, R62 ;  /* 0x00000018ff087819 */ /* 0x000fe2000001143e */
[----:B------:R-:W-:Y:S02]  /*80c0*/  IMAD R16, R38, R21, RZ ;  /* 0x0000001526107224 */ /* 0x000fe400078e02ff */
[-C--:B------:R-:W-:Y:S02]  /*80d0*/  IMAD R14, R46, R40.reuse, R14 ;  /* 0x000000282e0e7224 */ /* 0x080fe400078e020e */
[-C--:B------:R-:W-:Y:S02]  /*80e0*/  IMAD R15, R0, R40.reuse, R15 ;  /* 0x00000028000f7224 */ /* 0x080fe400078e020f */
[----:B------:R-:W-:Y:S01]  /*80f0*/  IMAD R16, R2, R40, R16 ;  /* 0x0000002802107224 */ /* 0x000fe200078e0210 */
[----:B------:R-:W-:Y:S01]  /*8100*/  I2IP.S8.S32.SAT R13, R14, R13, RZ ;  /* 0x0000000d0e0d7239 */ /* 0x000fe200000014ff */
[C---:B------:R-:W-:Y:S01]  /*8110*/  IMAD R19, R38.reuse, R24, RZ ;  /* 0x0000001826137224 */ /* 0x040fe200078e02ff */
[----:B------:R-:W-:Y:S01]  /*8120*/  SHF.R.S32.HI R2, RZ, 0x18, R56 ;  /* 0x00000018ff027819 */ /* 0x000fe20000011438 */
[----:B------:R-:W-:Y:S01]  /*8130*/  IMAD R24, R38, R29, RZ ;  /* 0x0000001d26187224 */ /* 0x000fe200078e02ff */
[----:B------:R-:W-:Y:S01]  /*8140*/  I2IP.S8.S32.SAT R35, R12, R7, R13 ;  /* 0x000000070c237239 */ /* 0x000fe2000000140d */
[----:B------:R-:W-:Y:S02]  /*8150*/  IMAD R17, R8, R40, R17 ;  /* 0x0000002808117224 */ /* 0x000fe400078e0211 */
[----:B------:R-:W-:Y:S02]  /*8160*/  IMAD.MOV.U32 R0, RZ, RZ, R57 ;  /* 0x000000ffff007224 */ /* 0x000fe400078e0039 */
[----:B------:R-:W-:Y:S01]  /*8170*/  IMAD R29, R38, R34, RZ ;  /* 0x00000022261d7224 */ /* 0x000fe200078e02ff */
[----:B------:R-:W-:Y:S01]  /*8180*/  I2IP.S8.S32.SAT R34, R4, R3, R5 ;  /* 0x0000000304227239 */ /* 0x000fe20000001405 */
[-C--:B------:R-:W-:Y:S01]  /*8190*/  IMAD R18, R41, R40.reuse, R18 ;  /* 0x0000002829127224 */ /* 0x080fe200078e0212 */
[----:B------:R-:W-:Y:S01]  /*81a0*/  SHF.R.S32.HI R3, RZ, 0x18, R55 ;  /* 0x00000018ff037819 */ /* 0x000fe20000011437 */
[----:B------:R-:W-:Y:S01]  /*81b0*/  IMAD R19, R0, R40, R19 ;  /* 0x0000002800137224 */ /* 0x000fe200078e0213 */
[----:B------:R-:W-:Y:S01]  /*81c0*/  MOV R0, R54 ;  /* 0x0000003600007202 */ /* 0x000fe20000000f00 */
[----:B------:R1:W-:Y:S01]  /*81d0*/  STS.128 [R74+UR44+0x3200], R32 ;  /* 0x003200204a007988 */ /* 0x0003e20008000c2c */
        /* <DEDUP_REMOVED lines=8> */
[----:B------:R-:W-:Y:S01]  /*8260*/  I2IP.S8.S32.SAT R16, R16, R15, R17 ;  /* 0x0000000f10107239 */ /* 0x000fe20000001411 */
[-C--:B------:R-:W-:Y:S01]  /*8270*/  IMAD R23, R0, R40.reuse, R23 ;  /* 0x0000002800177224 */ /* 0x080fe200078e0217 */
[----:B------:R-:W-:Y:S01]  /*8280*/  SHF.R.S32.HI R0, RZ, 0x18, R52 ;  /* 0x00000018ff007819 */ /* 0x000fe20000011434 */
[----:B------:R-:W-:Y:S01]  /*8290*/  IMAD R24, R2, R40, R24 ;  /* 0x0000002802187224 */ /* 0x000fe200078e0218 */
[----:B------:R-:W-:Y:S01]  /*82a0*/  MOV R2, R50 ;  /* 0x0000003200027202 */ /* 0x000fe20000000f00 */
[----:B------:R-:W-:Y:S01]  /*82b0*/  IMAD R26, R38, R31, RZ ;  /* 0x0000001f261a7224 */ /* 0x000fe200078e02ff */
[----:B------:R-:W-:Y:S01]  /*82c0*/  I2IP.S8.S32.SAT R17, R22, R21, RZ ;  /* 0x0000001516117239 */ /* 0x000fe200000014ff */
[-C--:B------:R-:W-:Y:S02]  /*82d0*/  IMAD R25, R0, R40.reuse, R25 ;  /* 0x0000002800197224 */ /* 0x080fe400078e0219 */
[-C--:B------:R-:W-:Y:S01]  /*82e0*/  IMAD R26, R43, R40.reuse, R26 ;  /* 0x000000282b1a7224 */ /* 0x080fe200078e021a */
[----:B------:R-:W-:Y:S01]  /*82f0*/  I2IP.S8.S32.SAT R17, R20, R19, R17 ;  /* 0x0000001314117239 */ /* 0x000fe20000001411 */
[-C--:B------:R-:W-:Y:S02]  /*8300*/  IMAD R27, R2, R40.reuse, R27 ;  /* 0x00000028021b7224 */ /* 0x080fe400078e021b */
[-C--:B------:R-:W-:Y:S01]  /*8310*/  IMAD R28, R3, R40.reuse, R28 ;  /* 0x00000028031c7224 */ /* 0x080fe200078e021c */
[----:B------:R-:W-:Y:S01]  /*8320*/  I2IP.S8.S32.SAT R18, R26, R25, RZ ;  /* 0x000000191a127239 */ /* 0x000fe200000014ff */
[-C--:B------:R-:W-:Y:S02]  /*8330*/  IMAD R29, R4, R40.reuse, R29 ;  /* 0x00000028041d7224 */ /* 0x080fe400078e021d */
[----:B------:R-:W-:Y:S01]  /*8340*/  IMAD R30, R47, R40, R30 ;  /* 0x000000282f1e7224 */ /* 0x000fe200078e021e */
[----:B------:R-:W-:Y:S04]  /*8350*/  I2IP.S8.S32.SAT R18, R24, R23, R18 ;  /* 0x0000001718127239 */ /* 0x000fe80000001412 */
[----:B------:R-:W-:Y:S04]  /*8360*/  I2IP.S8.S32.SAT R29, R30, R29, RZ ;  /* 0x0000001d1e1d7239 */ /* 0x000fe800000014ff */
[----:B------:R-:W-:Y:S05]  /*8370*/  I2IP.S8.S32.SAT R19, R28, R27, R29 ;  /* 0x0000001b1c137239 */ /* 0x000fea000000141d */
        /* <DEDUP_REMOVED lines=10> */
[----:B------:R-:W-:Y:S02]  /*8420*/  UIADD3 UR13, UPT, UPT, UR49, 0x20, URZ ;  /* 0x00000020310d7890 */ /* 0x000fe4000fffe0ff */
[----:B------:R-:W-:Y:S01]  /*8430*/  UIADD3 UR12, UPT, UPT, UR44, 0x3200, URZ ;  /* 0x000032002c0c7890 */ /* 0x000fe2000fffe0ff */
[----:B------:R-:W-:Y:S01]  /*8440*/  UMOV UR14, UR50 ;  /* 0x00000032000e7c82 */ /* 0x000fe20008000000 */
[----:B------:R-:W-:Y:S01]  /*8450*/  UMOV UR15, UR36 ;  /* 0x00000024000f7c82 */ /* 0x000fe20008000000 */
[----:B------:R-:W-:Y:S02]  /*8460*/  UIADD3 UR9, UPT, UPT, UR49, 0x60, URZ ;  /* 0x0000006031097890 */ /* 0x000fe4000fffe0ff */
[----:B------:R-:W-:Y:S01]  /*8470*/  UIADD3 UR8, UPT, UPT, UR44, 0x3a00, URZ ;  /* 0x00003a002c087890 */ /* 0x000fe2000fffe0ff */
[----:B------:R-:W-:Y:S01]  /*8480*/  UMOV UR10, UR50 ;  /* 0x00000032000a7c82 */ /* 0x000fe20008000000 */
[----:B------:R-:W-:Y:S01]  /*8490*/  UMOV UR11, UR36 ;  /* 0x00000024000b7c82 */ /* 0x000fe20008000000 */
[----:B--2---:R-:W-:Y:S04]  /*84a0*/  UIADD3 UR4, UP0, UPT, UR6, 0x680, URZ ;  /* 0x0000068006047890 */ /* 0x004fe8000ff1e0ff */
[----:B------:R-:W-:Y:S09]  /*84b0*/  UIADD3.X UR5, UPT, UPT, URZ, UR7, URZ, UP0, !UPT ;  /* 0x00000007ff057290 */ /* 0x000ff200087fe4ff */
[----:B------:R2:W-:Y:S01]  /*84c0*/  UTMASTG.3D [UR12], [UR4] ;  /* 0x0000000c040073b5 */ /* 0x0005e20008010000 */
[----:B------:R2:W-:Y:S01]  /*84d0*/  UTMASTG.3D [UR8], [UR4] ;  /* 0x00000008040073b5 */ /* 0x0005e20008010000 */
[----:B------:R0:W-:Y:S01]  /*84e0*/  UTMACMDFLUSH ;  /* 0x00000000000079b7 */ /* 0x0001e20000000000 */
[----:B--2---:R-:W-:Y:S04]  /*84f0*/  DEPBAR.LE SB0, 0x1 ;  /* 0x000080400000791a */ /* 0x004fe80000000000 */
.L_x_131:
[----:B------:R-:W-:Y:S05]  /*8500*/  BSYNC.RECONVERGENT B0 ;  /* 0x0000000000007941 */ /* 0x000fea0003800200 */
.L_x_130:
[----:B------:R-:W-:Y:S01]  /*8510*/  R2UR UR4, R78 ;  /* 0x000000004e0472ca */ /* 0x000fe200000e0000 */
[----:B------:R-:W-:Y:S01]  /*8520*/  BAR.SYNC.DEFER_BLOCKING 0x1, 0x80 ;  /* 0x0042000000007b1d */ /* 0x000fe20000010000 */
[----:B------:R-:W-:Y:S01]  /*8530*/  ISETP.NE.AND P0, PT, R81, 0x2, PT ;  /* 0x000000025100780c */ /* 0x000fe20003f05270 */
[----:B------:R-:W-:Y:S01]  /*8540*/  UISETP.NE.AND UP0, UPT, UR45, URZ, UPT ;  /* 0x000000ff2d00728c */ /* 0x000fe2000bf05270 */
[----:B------:R-:W-:Y:S01]  /*8550*/  ISETP.NE.AND P1, PT, R36, 0x4, PT ;  /* 0x000000042400780c */ /* 0x000fe20003f25270 */
[----:B------:R-:W-:Y:S01]  /*8560*/  UIADD3 UR24, UPT, UPT, UR37, UR63, URZ ;  /* 0x0000003f25187290 */ /* 0x000fe2000fffe0ff */
[----:B------:R-:W-:Y:S02]  /*8570*/  SEL R2, RZ, 0x1, P0 ;  /* 0x00000001ff027807 */ /* 0x000fe40000000000 */
[----:B------:R-:W-:Y:S02]  /*8580*/  SEL R0, RZ, 0x1, P1 ;  /* 0x00000001ff007807 */ /* 0x000fe40000800000 */
[----:B------:R-:W-:Y:S02]  /*8590*/  LOP3.LUT R84, R84, R2, RZ, 0x3c, !PT ;  /* 0x0000000254547212 */ /* 0x000fe400078e3cff */
[----:B------:R-:W-:Y:S01]  /*85a0*/  LOP3.LUT R85, R85, R0, RZ, 0x3c, !PT ;  /* 0x0000000055557212 */ /* 0x000fe200078e3cff */
[----:B------:R-:W-:Y:S01]  /*85b0*/  UIADD3 UR20, UPT, UPT, UR38, UR4, URZ ;  /* 0x0000000426147290 */ /* 0x000fe2000fffe0ff */
[----:B------:R-:W-:Y:S02]  /*85c0*/  SEL R81, R81, RZ, P0 ;  /* 0x000000ff51517207 */ /* 0x000fe40000000000 */
[----:B------:R-:W-:Y:S01]  /*85d0*/  SEL R36, R36, RZ, P1 ;  /* 0x000000ff24247207 */ /* 0x000fe20000800000 */
[----:B------:R-:W-:Y:S01]  /*85e0*/  UMOV UR36, UR59 ;  /* 0x0000003b00247c82 */ /* 0x000fe20008000000 */
[----:B------:R-:W-:Y:S07]  /*85f0*/  BRA.U UP0, `(.L_x_132) ;  /* 0xffffffd5005c7547 */ /* 0x000fee000b83ffff */
[----:B------:R-:W-:Y:S05]  /*8600*/  EXIT ;  /* 0x000000000000794d */ /* 0x000fea0003800000 */
.L_x_25:
[----:B--2---:R2:W3:Y:S02]  /*8610*/  SYNCS.PHASECHK.TRANS64.TRYWAIT P0, [R0+URZ+0x170], R2 ;  /* 0x00017002000075a7 */ /* 0x0044e400080011ff */
[----:B---3--:R-:W-:Y:S05]  /*8620*/  @!P0 NANOSLEEP.SYNCS 0x989680 ;  /* 0x009896800000895d */ /* 0x008fea0003900000 */
[----:B------:R-:W3:Y:S02]  /*8630*/  @!P0 SYNCS.PHASECHK.TRANS64 P0, [R0+URZ+0x170], R2 ;  /* 0x00017002000085a7 */ /* 0x000ee400080010ff */
[----:B---3--:R-:W-:Y:S05]  /*8640*/  @!P0 BRA `(.L_x_25) ;  /* 0xfffffffc00f08947 */ /* 0x008fea000383ffff */
[----:B------:R-:W-:Y:S05]  /*8650*/  BRA `(.L_x_133) ;  /* 0xffffff9400347947 */ /* 0x000fea000383ffff */
.L_x_28:
[----:B-1----:R-:W-:-:S07]  /*8660*/  MOV R0, UR33 ;  /* 0x0000002100007c02 */ /* 0x002fce0008000f00 */
.L_x_134:
[----:B-1----:R1:W2:Y:S02]  /*8670*/  SYNCS.PHASECHK.TRANS64.TRYWAIT P0, [R0+URZ+0x68], R3 ;  /* 0x00006803000075a7 */ /* 0x0022a400080011ff */
[----:B--2---:R-:W-:Y:S05]  /*8680*/  @!P0 NANOSLEEP.SYNCS 0x989680 ;  /* 0x009896800000895d */ /* 0x004fea0003900000 */
[----:B------:R-:W2:Y:S02]  /*8690*/  @!P0 SYNCS.PHASECHK.TRANS64 P0, [R0+URZ+0x68], R3 ;  /* 0x00006803000085a7 */ /* 0x000ea400080010ff */
[----:B--2---:R-:W-:Y:S05]  /*86a0*/  @!P0 BRA `(.L_x_134) ;  /* 0xfffffffc00f08947 */ /* 0x004fea000383ffff */
[----:B------:R-:W-:Y:S05]  /*86b0*/  BRA `(.L_x_27) ;  /* 0xffffff94008c7947 */ /* 0x000fea000383ffff */
.L_x_35:
[----:B-1----:R-:W-:-:S07]  /*86c0*/  MOV R0, UR17 ;  /* 0x0000001100007c02 */ /* 0x002fce0008000f00 */
.L_x_135:
[----:B-1----:R1:W2:Y:S02]  /*86d0*/  SYNCS.PHASECHK.TRANS64.TRYWAIT P0, [R0+URZ+0x68], R3 ;  /* 0x00006803000075a7 */ /* 0x0022a400080011ff */
[----:B--2---:R-:W-:Y:S05]  /*86e0*/  @!P0 NANOSLEEP.SYNCS 0x989680 ;  /* 0x009896800000895d */ /* 0x004fea0003900000 */
[----:B------:R-:W2:Y:S02]  /*86f0*/  @!P0 SYNCS.PHASECHK.TRANS64 P0, [R0+URZ+0x68], R3 ;  /* 0x00006803000085a7 */ /* 0x000ea400080010ff */
[----:B--2---:R-:W-:Y:S05]  /*8700*/  @!P0 BRA `(.L_x_135) ;  /* 0xfffffffc00f08947 */ /* 0x004fea000383ffff */
[----:B------:R-:W-:Y:S05]  /*8710*/  BRA `(.L_x_34) ;  /* 0xffffff98004c7947 */ /* 0x000fea000383ffff */
.L_x_40:
[----:B-1----:R1:W2:Y:S02]  /*8720*/  SYNCS.PHASECHK.TRANS64.TRYWAIT P0, [R3+URZ+0x100], R0 ;  /* 0x00010000030075a7 */ /* 0x0022a400080011ff */
[----:B--2---:R-:W-:Y:S05]  /*8730*/  @!P0 NANOSLEEP.SYNCS 0x989680 ;  /* 0x009896800000895d */ /* 0x004fea0003900000 */
[----:B------:R-:W2:Y:S02]  /*8740*/  @!P0 SYNCS.PHASECHK.TRANS64 P0, [R3+URZ+0x100], R0 ;  /* 0x00010000030085a7 */ /* 0x000ea400080010ff */
[----:B--2---:R-:W-:Y:S05]  /*8750*/  @!P0 BRA `(.L_x_40) ;  /* 0xfffffffc00f08947 */ /* 0x004fea000383ffff */
[----:B------:R-:W-:Y:S05]  /*8760*/  BRA `(.L_x_136) ;  /* 0xffffff9800f47947 */ /* 0x000fea000383ffff */
.L_x_44:
[----:B------:R-:W-:-:S07]  /*8770*/  MOV R0, UR4 ;  /* 0x0000000400007c02 */ /* 0x000fce0008000f00 */
.L_x_137:
[----:B-1----:R1:W2:Y:S02]  /*8780*/  SYNCS.PHASECHK.TRANS64.TRYWAIT P0, [R0+URZ], R2 ;  /* 0x00000002000075a7 */ /* 0x0022a400080011ff */
[----:B--2---:R-:W-:Y:S05]  /*8790*/  @!P0 NANOSLEEP.SYNCS 0x989680 ;  /* 0x009896800000895d */ /* 0x004fea0003900000 */
[----:B------:R-:W2:Y:S02]  /*87a0*/  @!P0 SYNCS.PHASECHK.TRANS64 P0, [R0+URZ], R2 ;  /* 0x00000002000085a7 */ /* 0x000ea400080010ff */
[----:B--2---:R-:W-:Y:S05]  /*87b0*/  @!P0 BRA `(.L_x_137) ;  /* 0xfffffffc00f08947 */ /* 0x004fea000383ffff */
[----:B------:R-:W-:Y:S05]  /*87c0*/  BRA `(.L_x_138) ;  /* 0xffffffa0009c7947 */ /* 0x000fea000383ffff */
.L_x_45:
[----:B------:R-:W-:-:S07]  /*87d0*/  MOV R0, UR5 ;  /* 0x0000000500007c02 */ /* 0x000fce0008000f00 */
.L_x_139:
[----:B-1----:R1:W2:Y:S02]  /*87e0*/  SYNCS.PHASECHK.TRANS64.TRYWAIT P0, [R0+URZ], R3 ;  /* 0x00000003000075a7 */ /* 0x0022a400080011ff */
[----:B--2---:R-:W-:Y:S05]  /*87f0*/  @!P0 NANOSLEEP.SYNCS 0x989680 ;  /* 0x009896800000895d */ /* 0x004fea0003900000 */
[----:B------:R-:W2:Y:S02]  /*8800*/  @!P0 SYNCS.PHASECHK.TRANS64 P0, [R0+URZ], R3 ;  /* 0x00000003000085a7 */ /* 0x000ea400080010ff */
[----:B--2---:R-:W-:Y:S05]  /*8810*/  @!P0 BRA `(.L_x_139) ;  /* 0xfffffffc00f08947 */ /* 0x004fea000383ffff */
[----:B------:R-:W-:Y:S05]  /*8820*/  BRA `(.L_x_140) ;  /* 0xffffffa000a87947 */ /* 0x000fea000383ffff */
.L_x_46:
[----:B------:R-:W-:-:S07]  /*8830*/  MOV R0, UR5 ;  /* 0x0000000500007c02 */ /* 0x000fce0008000f00 */
.L_x_141:
[----:B-1----:R1:W2:Y:S02]  /*8840*/  SYNCS.PHASECHK.TRANS64.TRYWAIT P0, [R0+URZ], R3 ;  /* 0x00000003000075a7 */ /* 0x0022a400080011ff */
[----:B--2---:R-:W-:Y:S05]  /*8850*/  @!P0 NANOSLEEP.SYNCS 0x989680 ;  /* 0x009896800000895d */ /* 0x004fea0003900000 */
[----:B------:R-:W2:Y:S02]  /*8860*/  @!P0 SYNCS.PHASECHK.TRANS64 P0, [R0+URZ], R3 ;  /* 0x00000003000085a7 */ /* 0x000ea400080010ff */
[----:B--2---:R-:W-:Y:S05]  /*8870*/  @!P0 BRA `(.L_x_141) ;  /* 0xfffffffc00f08947 */ /* 0x004fea000383ffff */
[----:B------:R-:W-:Y:S05]  /*8880*/  BRA `(.L_x_142) ;  /* 0xffffffa000b47947 */ /* 0x000fea000383ffff */
.L_x_47:
[----:B------:R-:W-:-:S07]  /*8890*/  MOV R0, UR5 ;  /* 0x0000000500007c02 */ /* 0x000fce0008000f00 */
.L_x_143:
[----:B-1----:R1:W2:Y:S02]  /*88a0*/  SYNCS.PHASECHK.TRANS64.TRYWAIT P0, [R0+URZ], R3 ;  /* 0x00000003000075a7 */ /* 0x0022a400080011ff */
[----:B--2---:R-:W-:Y:S05]  /*88b0*/  @!P0 NANOSLEEP.SYNCS 0x989680 ;  /* 0x009896800000895d */ /* 0x004fea0003900000 */
[----:B------:R-:W2:Y:S02]  /*88c0*/  @!P0 SYNCS.PHASECHK.TRANS64 P0, [R0+URZ], R3 ;  /* 0x00000003000085a7 */ /* 0x000ea400080010ff */
[----:B--2---:R-:W-:Y:S05]  /*88d0*/  @!P0 BRA `(.L_x_143) ;  /* 0xfffffffc00f08947 */ /* 0x004fea000383ffff */
[----:B------:R-:W-:Y:S05]  /*88e0*/  BRA `(.L_x_144) ;  /* 0xffffffa000c07947 */ /* 0x000fea000383ffff */
.L_x_48:
[----:B------:R-:W-:-:S07]  /*88f0*/  MOV R0, UR5 ;  /* 0x0000000500007c02 */ /* 0x000fce0008000f00 */
.L_x_145:
[----:B-1----:R1:W2:Y:S02]  /*8900*/  SYNCS.PHASECHK.TRANS64.TRYWAIT P0, [R0+URZ], R3 ;  /* 0x00000003000075a7 */ /* 0x0022a400080011ff */
[----:B--2---:R-:W-:Y:S05]  /*8910*/  @!P0 NANOSLEEP.SYNCS 0x989680 ;  /* 0x009896800000895d */ /* 0x004fea0003900000 */
[----:B------:R-:W2:Y:S02]  /*8920*/  @!P0 SYNCS.PHASECHK.TRANS64 P0, [R0+URZ], R3 ;  /* 0x00000003000085a7 */ /* 0x000ea400080010ff */
[----:B--2---:R-:W-:Y:S05]  /*8930*/  @!P0 BRA `(.L_x_145) ;  /* 0xfffffffc00f08947 */ /* 0x004fea000383ffff */
[----:B------:R-:W-:Y:S05]  /*8940*/  BRA `(.L_x_146) ;  /* 0xffffffa000cc7947 */ /* 0x000fea000383ffff */
.L_x_49:
[----:B------:R-:W-:-:S07]  /*8950*/  MOV R0, UR5 ;  /* 0x0000000500007c02 */ /* 0x000fce0008000f00 */
.L_x_147:
[----:B-1----:R1:W2:Y:S02]  /*8960*/  SYNCS.PHASECHK.TRANS64.TRYWAIT P0, [R0+URZ], R3 ;  /* 0x00000003000075a7 */ /* 0x0022a400080011ff */
[----:B--2---:R-:W-:Y:S05]  /*8970*/  @!P0 NANOSLEEP.SYNCS 0x989680 ;  /* 0x009896800000895d */ /* 0x004fea0003900000 */
[----:B------:R-:W2:Y:S02]  /*8980*/  @!P0 SYNCS.PHASECHK.TRANS64 P0, [R0+URZ], R3 ;  /* 0x00000003000085a7 */ /* 0x000ea400080010ff */
[----:B--2---:R-:W-:Y:S05]  /*8990*/  @!P0 BRA `(.L_x_147) ;  /* 0xfffffffc00f08947 */ /* 0x004fea000383ffff */
[----:B------:R-:W-:Y:S05]  /*89a0*/  BRA `(.L_x_148) ;  /* 0xffffffa000d87947 */ /* 0x000fea000383ffff */
.L_x_50:
[----:B------:R-:W-:-:S07]  /*89b0*/  MOV R0, UR5 ;  /* 0x0000000500007c02 */ /* 0x000fce0008000f00 */
.L_x_149:
[----:B-1----:R1:W2:Y:S02]  /*89c0*/  SYNCS.PHASECHK.TRANS64.TRYWAIT P0, [R0+URZ], R3 ;  /* 0x00000003000075a7 */ /* 0x0022a400080011ff */
[----:B--2---:R-:W-:Y:S05]  /*89d0*/  @!P0 NANOSLEEP.SYNCS 0x989680 ;  /* 0x009896800000895d */ /* 0x004fea0003900000 */
[----:B------:R-:W2:Y:S02]  /*89e0*/  @!P0 SYNCS.PHASECHK.TRANS64 P0, [R0+URZ], R3 ;  /* 0x00000003000085a7 */ /* 0x000ea400080010ff */
[----:B--2---:R-:W-:Y:S05]  /*89f0*/  @!P0 BRA `(.L_x_149) ;  /* 0xfffffffc00f08947 */ /* 0x004fea000383ffff */
[----:B------:R-:W-:Y:S05]  /*8a00*/  BRA `(.L_x_150) ;  /* 0xffffffa000e47947 */ /* 0x000fea000383ffff */
.L_x_51:
[----:B------:R-:W-:-:S07]  /*8a10*/  MOV R0, UR5 ;  /* 0x0000000500007c02 */ /* 0x000fce0008000f00 */
.L_x_151:
[----:B-1----:R1:W2:Y:S02]  /*8a20*/  SYNCS.PHASECHK.TRANS64.TRYWAIT P0, [R0+URZ], R3 ;  /* 0x00000003000075a7 */ /* 0x0022a400080011ff */
[----:B--2---:R-:W-:Y:S05]  /*8a30*/  @!P0 NANOSLEEP.SYNCS 0x989680 ;  /* 0x009896800000895d */ /* 0x004fea0003900000 */
[----:B------:R-:W2:Y:S02]  /*8a40*/  @!P0 SYNCS.PHASECHK.TRANS64 P0, [R0+URZ], R3 ;  /* 0x00000003000085a7 */ /* 0x000ea400080010ff */
[----:B--2---:R-:W-:Y:S05]  /*8a50*/  @!P0 BRA `(.L_x_151) ;  /* 0xfffffffc00f08947 */ /* 0x004fea000383ffff */
[----:B------:R-:W-:Y:S05]  /*8a60*/  BRA `(.L_x_152) ;  /* 0xffffffa000f07947 */ /* 0x000fea000383ffff */
.L_x_52:
[----:B------:R-:W-:-:S07]  /*8a70*/  MOV R0, UR5 ;  /* 0x0000000500007c02 */ /* 0x000fce0008000f00 */
.L_x_153:
[----:B-1----:R1:W2:Y:S02]  /*8a80*/  SYNCS.PHASECHK.TRANS64.TRYWAIT P0, [R0+URZ], R3 ;  /* 0x00000003000075a7 */ /* 0x0022a400080011ff */
[----:B--2---:R-:W-:Y:S05]  /*8a90*/  @!P0 NANOSLEEP.SYNCS 0x989680 ;  /* 0x009896800000895d */ /* 0x004fea0003900000 */
[----:B------:R-:W2:Y:S02]  /*8aa0*/  @!P0 SYNCS.PHASECHK.TRANS64 P0, [R0+URZ], R3 ;  /* 0x00000003000085a7 */ /* 0x000ea400080010ff */
[----:B--2---:R-:W-:Y:S05]  /*8ab0*/  @!P0 BRA `(.L_x_153) ;  /* 0xfffffffc00f08947 */ /* 0x004fea000383ffff */
[----:B------:R-:W-:Y:S05]  /*8ac0*/  BRA `(.L_x_154) ;  /* 0xffffffa000fc7947 */ /* 0x000fea000383ffff */
.L_x_53:
[----:B------:R-:W-:-:S07]  /*8ad0*/  MOV R0, UR5 ;  /* 0x0000000500007c02 */ /* 0x000fce0008000f00 */
.L_x_155:
[----:B-1----:R1:W2:Y:S02]  /*8ae0*/  SYNCS.PHASECHK.TRANS64.TRYWAIT P0, [R0+URZ], R3 ;  /* 0x00000003000075a7 */ /* 0x0022a400080011ff */
[----:B--2---:R-:W-:Y:S05]  /*8af0*/  @!P0 NANOSLEEP.SYNCS 0x989680 ;  /* 0x009896800000895d */ /* 0x004fea0003900000 */
[----:B------:R-:W2:Y:S02]  /*8b00*/  @!P0 SYNCS.PHASECHK.TRANS64 P0, [R0+URZ], R3 ;  /* 0x00000003000085a7 */ /* 0x000ea400080010ff */
[----:B--2---:R-:W-:Y:S05]  /*8b10*/  @!P0 BRA `(.L_x_155) ;  /* 0xfffffffc00f08947 */ /* 0x004fea000383ffff */
[----:B------:R-:W-:Y:S05]  /*8b20*/  BRA `(.L_x_156) ;  /* 0xffffffa400087947 */ /* 0x000fea000383ffff */
.L_x_54:
[----:B------:R-:W-:-:S07]  /*8b30*/  MOV R0, UR5 ;  /* 0x0000000500007c02 */ /* 0x000fce0008000f00 */
.L_x_157:
[----:B-1----:R1:W2:Y:S02]  /*8b40*/  SYNCS.PHASECHK.TRANS64.TRYWAIT P0, [R0+URZ], R3 ;  /* 0x00000003000075a7 */ /* 0x0022a400080011ff */
[----:B--2---:R-:W-:Y:S05]  /*8b50*/  @!P0 NANOSLEEP.SYNCS 0x989680 ;  /* 0x009896800000895d */ /* 0x004fea0003900000 */
[----:B------:R-:W2:Y:S02]  /*8b60*/  @!P0 SYNCS.PHASECHK.TRANS64 P0, [R0+URZ], R3 ;  /* 0x00000003000085a7 */ /* 0x000ea400080010ff */
[----:B--2---:R-:W-:Y:S05]  /*8b70*/  @!P0 BRA `(.L_x_157) ;  /* 0xfffffffc00f08947 */ /* 0x004fea000383ffff */
[----:B------:R-:W-:Y:S05]  /*8b80*/  BRA `(.L_x_158) ;  /* 0xffffffa400147947 */ /* 0x000fea000383ffff */
.L_x_55:
[----:B------:R-:W-:-:S07]  /*8b90*/  MOV R0, UR5 ;  /* 0x0000000500007c02 */ /* 0x000fce0008000f00 */
.L_x_159:
[----:B-1----:R1:W2:Y:S02]  /*8ba0*/  SYNCS.PHASECHK.TRANS64.TRYWAIT P0, [R0+URZ], R3 ;  /* 0x00000003000075a7 */ /* 0x0022a400080011ff */
[----:B--2---:R-:W-:Y:S05]  /*8bb0*/  @!P0 NANOSLEEP.SYNCS 0x989680 ;  /* 0x009896800000895d */ /* 0x004fea0003900000 */
[----:B------:R-:W2:Y:S02]  /*8bc0*/  @!P0 SYNCS.PHASECHK.TRANS64 P0, [R0+URZ], R3 ;  /* 0x00000003000085a7 */ /* 0x000ea400080010ff */
[----:B--2---:R-:W-:Y:S05]  /*8bd0*/  @!P0 BRA `(.L_x_159) ;  /* 0xfffffffc00f08947 */ /* 0x004fea000383ffff */
[----:B------:R-:W-:Y:S05]  /*8be0*/  BRA `(.L_x_160) ;  /* 0xffffffa400207947 */ /* 0x000fea000383ffff */
.L_x_58:
[----:B-1----:R1:W2:Y:S02]  /*8bf0*/  SYNCS.PHASECHK.TRANS64.TRYWAIT P0, [R2+URZ+0x160], R4 ;  /* 0x00016004020075a7 */ /* 0x0022a400080011ff */
[----:B--2---:R-:W-:Y:S05]  /*8c00*/  @!P0 NANOSLEEP.SYNCS 0x989680 ;  /* 0x009896800000895d */ /* 0x004fea0003900000 */
[----:B------:R-:W2:Y:S02]  /*8c10*/  @!P0 SYNCS.PHASECHK.TRANS64 P0, [R2+URZ+0x160], R4 ;  /* 0x00016004020085a7 */ /* 0x000ea400080010ff */
[----:B--2---:R-:W-:Y:S05]  /*8c20*/  @!P0 BRA `(.L_x_58) ;  /* 0xfffffffc00f08947 */ /* 0x004fea000383ffff */
[----:B------:R-:W-:Y:S05]  /*8c30*/  BRA `(.L_x_161) ;  /* 0xffffffa4007c7947 */ /* 0x000fea000383ffff */
.L_x_59:
[----:B------:R-:W-:-:S07]  /*8c40*/  MOV R2, UR4 ;  /* 0x0000000400027c02 */ /* 0x000fce0008000f00 */
.L_x_162:
[----:B-1----:R1:W2:Y:S02]  /*8c50*/  SYNCS.PHASECHK.TRANS64.TRYWAIT P0, [R2+URZ+0x110], R5 ;  /* 0x00011005020075a7 */ /* 0x0022a400080011ff */
[----:B--2---:R-:W-:Y:S05]  /*8c60*/  @!P0 NANOSLEEP.SYNCS 0x989680 ;  /* 0x009896800000895d */ /* 0x004fea0003900000 */
[----:B------:R-:W2:Y:S02]  /*8c70*/  @!P0 SYNCS.PHASECHK.TRANS64 P0, [R2+URZ+0x110], R5 ;  /* 0x00011005020085a7 */ /* 0x000ea400080010ff */
[----:B--2---:R-:W-:Y:S05]  /*8c80*/  @!P0 BRA `(.L_x_162) ;  /* 0xfffffffc00f08947 */ /* 0x004fea000383ffff */
[----:B------:R-:W-:Y:S05]  /*8c90*/  BRA `(.L_x_163) ;  /* 0xffffffa4008c7947 */ /* 0x000fea000383ffff */
.L_x_60:
[----:B-1----:R1:W2:Y:S02]  /*8ca0*/  SYNCS.PHASECHK.TRANS64.TRYWAIT P1, [R2+URZ+0x100], R4 ;  /* 0x00010004020075a7 */ /* 0x0022a400080211ff */
[----:B--2---:R-:W-:Y:S05]  /*8cb0*/  @!P1 NANOSLEEP.SYNCS 0x989680 ;  /* 0x009896800000995d */ /* 0x004fea0003900000 */
[----:B------:R-:W2:Y:S02]  /*8cc0*/  @!P1 SYNCS.PHASECHK.TRANS64 P1, [R2+URZ+0x100], R4 ;  /* 0x00010004020095a7 */ /* 0x000ea400080210ff */
[----:B--2---:R-:W-:Y:S05]  /*8cd0*/  @!P1 BRA `(.L_x_60) ;  /* 0xfffffffc00f09947 */ /* 0x004fea000383ffff */
[----:B------:R-:W-:Y:S05]  /*8ce0*/  BRA `(.L_x_164) ;  /* 0xffffffa400bc7947 */ /* 0x000fea000383ffff */
.L_x_63:
[----:B------:R-:W-:-:S07]  /*8cf0*/  MOV R0, UR4 ;  /* 0x0000000400007c02 */ /* 0x000fce0008000f00 */
.L_x_165:
[----:B-1----:R1:W2:Y:S02]  /*8d00*/  SYNCS.PHASECHK.TRANS64.TRYWAIT P0, [R0+URZ+0x110], R2 ;  /* 0x00011002000075a7 */ /* 0x0022a400080011ff */
[----:B--2---:R-:W-:Y:S05]  /*8d10*/  @!P0 NANOSLEEP.SYNCS 0x989680 ;  /* 0x009896800000895d */ /* 0x004fea0003900000 */
[----:B------:R-:W2:Y:S02]  /*8d20*/  @!P0 SYNCS.PHASECHK.TRANS64 P0, [R0+URZ+0x110], R2 ;  /* 0x00011002000085a7 */ /* 0x000ea400080010ff */
[----:B--2---:R-:W-:Y:S05]  /*8d30*/  @!P0 BRA `(.L_x_165) ;  /* 0xfffffffc00f08947 */ /* 0x004fea000383ffff */
[----:B------:R-:W-:Y:S05]  /*8d40*/  BRA `(.L_x_62) ;  /* 0xffffffa800107947 */ /* 0x000fea000383ffff */
.L_x_72:
[----:B-1----:R-:W-:-:S04]  /*8d50*/  MOV R5, UR5 ;  /* 0x0000000500057c02 */ /* 0x002fc80008000f00 */
[----:B------:R1:W2:Y:S03]  /*8d60*/  SYNCS.PHASECHK.TRANS64.TRYWAIT P0, [R5+URZ+0x8], R6 ;  /* 0x00000806050075a7 */ /* 0x0002a600080011ff */
[----:B--2---:R-:W-:Y:S05]  /*8d70*/  @!P0 NANOSLEEP.SYNCS 0x989680 ;  /* 0x009896800000895d */ /* 0x004fea0003900000 */
[----:B------:R-:W2:Y:S02]  /*8d80*/  @!P0 SYNCS.PHASECHK.TRANS64 P0, [R5+URZ+0x8], R6 ;  /* 0x00000806050085a7 */ /* 0x000ea400080010ff */
[----:B--2---:R-:W-:Y:S05]  /*8d90*/  @!P0 BRA `(.L_x_72) ;  /* 0xfffffffc00ec8947 */ /* 0x004fea000383ffff */
[----:B------:R-:W-:Y:S05]  /*8da0*/  BRA `(.L_x_71) ;  /* 0xffffffa800c47947 */ /* 0x000fea000383ffff */
.L_x_74:
[----:B------:R-:W-:Y:S01]  /*8db0*/  BSSY B0, `(.L_x_166) ;  /* 0x0000006000007945 */ /* 0x000fe20003800000 */
[----:B------:R-:W-:-:S07]  /*8dc0*/  MOV R15, 0xffffffff ;  /* 0xffffffff000f7802 */ /* 0x000fce0000000f00 */
[----:B-1---5:R-:W-:Y:S05]  /*8dd0*/  WARPSYNC.COLLECTIVE R15, `(.L_x_167) ;  /* 0x000000000f0c7348 */ /* 0x022fea0003c00000 */
[----:B------:R-:W-:Y:S02]  /*8de0*/  ELECT P6, UR79, PT ;  /* 0x00000000004f782f */ /* 0x000fe400038c0000 */
[----:B------:R-:W-:Y:S01]  /*8df0*/  MOV R14, UR79 ;  /* 0x0000004f000e7c02 */ /* 0x000fe20008000f00 */
[----:B-1---5:R-:W-:Y:S10]  /*8e00*/  ENDCOLLECTIVE ;  /* 0x000000000000791b */ /* 0x022ff40003800000 */
.L_x_167:
[----:B------:R-:W-:Y:S05]  /*8e10*/  BSYNC B0 ;  /* 0x0000000000007941 */ /* 0x000fea0003800000 */
.L_x_166:
[----:B------:R-:W-:Y:S05]  /*8e20*/  BRA `(.L_x_168) ;  /* 0xffffffa800f47947 */ /* 0x000fea000383ffff */
.L_x_76:
[----:B-1----:R-:W-:-:S04]  /*8e30*/  MOV R0, UR5 ;  /* 0x0000000500007c02 */ /* 0x002fc80008000f00 */
[----:B------:R1:W2:Y:S03]  /*8e40*/  SYNCS.PHASECHK.TRANS64.TRYWAIT P0, [R0+URZ+0x8], R4 ;  /* 0x00000804000075a7 */ /* 0x0002a600080011ff */
[----:B--2---:R-:W-:Y:S05]  /*8e50*/  @!P0 NANOSLEEP.SYNCS 0x989680 ;  /* 0x009896800000895d */ /* 0x004fea0003900000 */
[----:B------:R-:W2:Y:S02]  /*8e60*/  @!P0 SYNCS.PHASECHK.TRANS64 P0, [R0+URZ+0x8], R4 ;  /* 0x00000804000085a7 */ /* 0x000ea400080010ff */
[----:B--2---:R-:W-:Y:S05]  /*8e70*/  @!P0 BRA `(.L_x_76) ;  /* 0xfffffffc00ec8947 */ /* 0x004fea000383ffff */
[----:B------:R-:W-:Y:S05]  /*8e80*/  BRA `(.L_x_75) ;  /* 0xffffffa800f87947 */ /* 0x000fea000383ffff */
.L_x_77:
[----:B-1----:R1:W2:Y:S02]  /*8e90*/  SYNCS.PHASECHK.TRANS64.TRYWAIT P0, [R0+URZ+0x100], R4 ;  /* 0x00010004000075a7 */ /* 0x0022a400080011ff */
[----:B--2---:R-:W-:Y:S05]  /*8ea0*/  @!P0 NANOSLEEP.SYNCS 0x989680 ;  /* 0x009896800000895d */ /* 0x004fea0003900000 */
[----:B------:R-:W2:Y:S02]  /*8eb0*/  @!P0 SYNCS.PHASECHK.TRANS64 P0, [R0+URZ+0x100], R4 ;  /* 0x00010004000085a7 */ /* 0x000ea400080010ff */
[----:B--2---:R-:W-:Y:S05]  /*8ec0*/  @!P0 BRA `(.L_x_77) ;  /* 0xfffffffc00f08947 */ /* 0x004fea000383ffff */
[----:B------:R-:W-:Y:S05]  /*8ed0*/  BRA `(.L_x_169) ;  /* 0xffffffac00e47947 */ /* 0x000fea000383ffff */
.L_x_79:
[----:B------:R-:W-:-:S07]  /*8ee0*/  MOV R0, UR31 ;  /* 0x0000001f00007c02 */ /* 0x000fce0008000f00 */
.L_x_170:
[----:B-1----:R1:W2:Y:S02]  /*8ef0*/  SYNCS.PHASECHK.TRANS64.TRYWAIT P0, [R0+URZ+0x140], R4 ;  /* 0x00014004000075a7 */ /* 0x0022a400080011ff */
[----:B--2---:R-:W-:Y:S05]  /*8f00*/  @!P0 NANOSLEEP.SYNCS 0x989680 ;  /* 0x009896800000895d */ /* 0x004fea0003900000 */
[----:B------:R-:W2:Y:S02]  /*8f10*/  @!P0 SYNCS.PHASECHK.TRANS64 P0, [R0+URZ+0x140], R4 ;  /* 0x00014004000085a7 */ /* 0x000ea400080010ff */
[----:B--2---:R-:W-:Y:S05]  /*8f20*/  @!P0 BRA `(.L_x_170) ;  /* 0xfffffffc00f08947 */ /* 0x004fea000383ffff */
[----:B------:R-:W-:Y:S05]  /*8f30*/  BRA `(.L_x_171) ;  /* 0xffffffb000307947 */ /* 0x000fea000383ffff */
.L_x_82:
[----:B------:R-:W-:Y:S07]  /*8f40*/  MOV R0, UR5 ;  /* 0x0000000500007c02 */ /* 0x000fee0008000f00 */
.L_x_172:
[----:B-1----:R1:W2:Y:S02]  /*8f50*/  SYNCS.PHASECHK.TRANS64.TRYWAIT P0, [R0+URZ], R4 ;  /* 0x00000004000075a7 */ /* 0x0022a400080011ff */
[----:B--2---:R-:W-:Y:S05]  /*8f60*/  @!P0 NANOSLEEP.SYNCS 0x989680 ;  /* 0x009896800000895d */ /* 0x004fea0003900000 */
[----:B------:R-:W2:Y:S02]  /*8f70*/  @!P0 SYNCS.PHASECHK.TRANS64 P0, [R0+URZ], R4 ;  /* 0x00000004000085a7 */ /* 0x000ea400080010ff */
[----:B--2---:R-:W-:Y:S05]  /*8f80*/  @!P0 BRA `(.L_x_172) ;  /* 0xfffffffc00f08947 */ /* 0x004fea000383ffff */
[----:B------:R-:W-:Y:S05]  /*8f90*/  BRA `(.L_x_81) ;  /* 0xffffffb000447947 */ /* 0x000fea000383ffff */
.L_x_86:
[----:B-1----:R-:W-:-:S07]  /*8fa0*/  MOV R0, UR4 ;  /* 0x0000000400007c02 */ /* 0x002fce0008000f00 */
.L_x_173:
[----:B-1----:R1:W2:Y:S02]  /*8fb0*/  SYNCS.PHASECHK.TRANS64.TRYWAIT P0, [R0+URZ], R2 ;  /* 0x00000002000075a7 */ /* 0x0022a400080011ff */
[----:B--2---:R-:W-:Y:S05]  /*8fc0*/  @!P0 NANOSLEEP.SYNCS 0x989680 ;  /* 0x009896800000895d */ /* 0x004fea0003900000 */
[----:B------:R-:W2:Y:S02]  /*8fd0*/  @!P0 SYNCS.PHASECHK.TRANS64 P0, [R0+URZ], R2 ;  /* 0x00000002000085a7 */ /* 0x000ea400080010ff */
[----:B--2---:R-:W-:Y:S05]  /*8fe0*/  @!P0 BRA `(.L_x_173) ;  /* 0xfffffffc00f08947 */ /* 0x004fea000383ffff */
[----:B------:R-:W-:Y:S05]  /*8ff0*/  BRA `(.L_x_174) ;  /* 0xffffffb400387947 */ /* 0x000fea000383ffff */
.L_x_87:
[----:B------:R-:W-:-:S07]  /*9000*/  MOV R0, UR5 ;  /* 0x0000000500007c02 */ /* 0x000fce0008000f00 */
.L_x_175:
[----:B-1----:R1:W2:Y:S02]  /*9010*/  SYNCS.PHASECHK.TRANS64.TRYWAIT P0, [R0+URZ], R3 ;  /* 0x00000003000075a7 */ /* 0x0022a400080011ff */
[----:B--2---:R-:W-:Y:S05]  /*9020*/  @!P0 NANOSLEEP.SYNCS 0x989680 ;  /* 0x009896800000895d */ /* 0x004fea0003900000 */
[----:B------:R-:W2:Y:S02]  /*9030*/  @!P0 SYNCS.PHASECHK.TRANS64 P0, [R0+URZ], R3 ;  /* 0x00000003000085a7 */ /* 0x000ea400080010ff */
[----:B--2---:R-:W-:Y:S05]  /*9040*/  @!P0 BRA `(.L_x_175) ;  /* 0xfffffffc00f08947 */ /* 0x004fea000383ffff */
[----:B------:R-:W-:Y:S05]  /*9050*/  BRA `(.L_x_176) ;  /* 0xffffffb400447947 */ /* 0x000fea000383ffff */
.L_x_88:
[----:B------:R-:W-:-:S07]  /*9060*/  MOV R0, UR5 ;  /* 0x0000000500007c02 */ /* 0x000fce0008000f00 */
.L_x_177:
[----:B-1----:R1:W2:Y:S02]  /*9070*/  SYNCS.PHASECHK.TRANS64.TRYWAIT P0, [R0+URZ], R3 ;  /* 0x00000003000075a7 */ /* 0x0022a400080011ff */
[----:B--2---:R-:W-:Y:S05]  /*9080*/  @!P0 NANOSLEEP.SYNCS 0x989680 ;  /* 0x009896800000895d */ /* 0x004fea0003900000 */
[----:B------:R-:W2:Y:S02]  /*9090*/  @!P0 SYNCS.PHASECHK.TRANS64 P0, [R0+URZ], R3 ;  /* 0x00000003000085a7 */ /* 0x000ea400080010ff */
[----:B--2---:R-:W-:Y:S05]  /*90a0*/  @!P0 BRA `(.L_x_177) ;  /* 0xfffffffc00f08947 */ /* 0x004fea000383ffff */
[----:B------:R-:W-:Y:S05]  /*90b0*/  BRA `(.L_x_178) ;  /* 0xffffffb400507947 */ /* 0x000fea000383ffff */
.L_x_91:
[----:B------:R-:W-:-:S07]  /*90c0*/  MOV R0, UR26 ;  /* 0x0000001a00007c02 */ /* 0x000fce0008000f00 */
.L_x_179:
[----:B-1----:R1:W2:Y:S02]  /*90d0*/  SYNCS.PHASECHK.TRANS64.TRYWAIT P1, [R0+URZ+0x180], R2 ;  /* 0x00018002000075a7 */ /* 0x0022a400080211ff */
[----:B--2---:R-:W-:Y:S05]  /*90e0*/  @!P1 NANOSLEEP.SYNCS 0x989680 ;  /* 0x009896800000995d */ /* 0x004fea0003900000 */
[----:B------:R-:W2:Y:S02]  /*90f0*/  @!P1 SYNCS.PHASECHK.TRANS64 P1, [R0+URZ+0x180], R2 ;  /* 0x00018002000095a7 */ /* 0x000ea400080210ff */
[----:B--2---:R-:W-:Y:S05]  /*9100*/  @!P1 BRA `(.L_x_179) ;  /* 0xfffffffc00f09947 */ /* 0x004fea000383ffff */
[----:B------:R-:W-:Y:S05]  /*9110*/  BRA `(.L_x_180) ;  /* 0xffffffb4009c7947 */ /* 0x000fea000383ffff */
.L_x_96:
[----:B--2---:R2:W3:Y:S02]  /*9120*/  SYNCS.PHASECHK.TRANS64.TRYWAIT P0, [R12+URZ+0x100], R0 ;  /* 0x000100000c0075a7 */ /* 0x0044e400080011ff */
[----:B---3--:R-:W-:Y:S05]  /*9130*/  @!P0 NANOSLEEP.SYNCS 0x989680 ;  /* 0x009896800000895d */ /* 0x008fea0003900000 */
[----:B------:R-:W3:Y:S02]  /*9140*/  @!P0 SYNCS.PHASECHK.TRANS64 P0, [R12+URZ+0x100], R0 ;  /* 0x000100000c0085a7 */ /* 0x000ee400080010ff */
[----:B---3--:R-:W-:Y:S05]  /*9150*/  @!P0 BRA `(.L_x_96) ;  /* 0xfffffffc00f08947 */ /* 0x008fea000383ffff */
[----:B------:R-:W-:Y:S05]  /*9160*/  BRA `(.L_x_181) ;  /* 0xffffffb800bc7947 */ /* 0x000fea000383ffff */
.L_x_99:
[----:B-1----:R-:W-:Y:S07]  /*9170*/  MOV R0, UR21 ;  /* 0x0000001500007c02 */ /* 0x002fee0008000f00 */
.L_x_182:
[----:B-1----:R1:W2:Y:S02]  /*9180*/  SYNCS.PHASECHK.TRANS64.TRYWAIT P2, [R0+URZ+0xf8], R6 ;  /* 0x0000f806000075a7 */ /* 0x0022a400080411ff */
[----:B--2---:R-:W-:Y:S05]  /*9190*/  @!P2 NANOSLEEP.SYNCS 0x989680 ;  /* 0x009896800000a95d */ /* 0x004fea0003900000 */
[----:B------:R-:W2:Y:S02]  /*91a0*/  @!P2 SYNCS.PHASECHK.TRANS64 P2, [R0+URZ+0xf8], R6 ;  /* 0x0000f8060000a5a7 */ /* 0x000ea400080410ff */
[----:B--2---:R-:W-:Y:S05]  /*91b0*/  @!P2 BRA `(.L_x_182) ;  /* 0xfffffffc00f0a947 */ /* 0x004fea000383ffff */
[----:B------:R-:W-:Y:S05]  /*91c0*/  BRA `(.L_x_98) ;  /* 0xffffffc000247947 */ /* 0x000fea000383ffff */
.L_x_102:
[----:B------:R-:W-:Y:S07]  /*91d0*/  MOV R0, UR21 ;  /* 0x0000001500007c02 */ /* 0x000fee0008000f00 */
.L_x_183:
[----:B-1----:R1:W2:Y:S02]  /*91e0*/  SYNCS.PHASECHK.TRANS64.TRYWAIT P0, [R0+URZ+0xe0], R9 ;  /* 0x0000e009000075a7 */ /* 0x0022a400080011ff */
[----:B--2---:R-:W-:Y:S05]  /*91f0*/  @!P0 NANOSLEEP.SYNCS 0x989680 ;  /* 0x009896800000895d */ /* 0x004fea0003900000 */
[----:B------:R-:W2:Y:S02]  /*9200*/  @!P0 SYNCS.PHASECHK.TRANS64 P0, [R0+URZ+0xe0], R9 ;  /* 0x0000e009000085a7 */ /* 0x000ea400080010ff */
[----:B--2---:R-:W-:Y:S05]  /*9210*/  @!P0 BRA `(.L_x_183) ;  /* 0xfffffffc00f08947 */ /* 0x004fea000383ffff */
[----:B------:R-:W-:Y:S05]  /*9220*/  BRA `(.L_x_184) ;  /* 0xffffffc000807947 */ /* 0x000fea000383ffff */
.L_x_103:
[----:B------:R-:W-:Y:S07]  /*9230*/  MOV R0, UR21 ;  /* 0x0000001500007c02 */ /* 0x000fee0008000f00 */
.L_x_185:
[----:B-1----:R1:W2:Y:S02]  /*9240*/  SYNCS.PHASECHK.TRANS64.TRYWAIT P0, [R0+URZ+0xe8], R9 ;  /* 0x0000e809000075a7 */ /* 0x0022a400080011ff */
[----:B--2---:R-:W-:Y:S05]  /*9250*/  @!P0 NANOSLEEP.SYNCS 0x989680 ;  /* 0x009896800000895d */ /* 0x004fea0003900000 */
[----:B------:R-:W2:Y:S02]  /*9260*/  @!P0 SYNCS.PHASECHK.TRANS64 P0, [R0+URZ+0xe8], R9 ;  /* 0x0000e809000085a7 */ /* 0x000ea400080010ff */
[----:B--2---:R-:W-:Y:S05]  /*9270*/  @!P0 BRA `(.L_x_185) ;  /* 0xfffffffc00f08947 */ /* 0x004fea000383ffff */
[----:B------:R-:W-:Y:S05]  /*9280*/  BRA `(.L_x_186) ;  /* 0xffffffc000d87947 */ /* 0x000fea000383ffff */
.L_x_105:
[----:B------:R-:W-:-:S07]  /*9290*/  MOV R0, UR21 ;  /* 0x0000001500007c02 */ /* 0x000fce0008000f00 */
.L_x_187:
[----:B-1----:R1:W3:Y:S02]  /*92a0*/  SYNCS.PHASECHK.TRANS64.TRYWAIT P0, [R0+URZ+0xe0], R2 ;  /* 0x0000e002000075a7 */ /* 0x0022e400080011ff */
[----:B---3--:R-:W-:Y:S05]  /*92b0*/  @!P0 NANOSLEEP.SYNCS 0x989680 ;  /* 0x009896800000895d */ /* 0x008fea0003900000 */
[----:B------:R-:W3:Y:S02]  /*92c0*/  @!P0 SYNCS.PHASECHK.TRANS64 P0, [R0+URZ+0xe0], R2 ;  /* 0x0000e002000085a7 */ /* 0x000ee400080010ff */
[----:B---3--:R-:W-:Y:S05]  /*92d0*/  @!P0 BRA `(.L_x_187) ;  /* 0xfffffffc00f08947 */ /* 0x008fea000383ffff */
[----:B------:R-:W-:Y:S05]  /*92e0*/  BRA `(.L_x_188) ;  /* 0xffffffc400647947 */ /* 0x000fea000383ffff */
.L_x_107:
[----:B-1----:R1:W2:Y:S02]  /*92f0*/  SYNCS.PHASECHK.TRANS64.TRYWAIT P0, [R3+URZ+0x100], R0 ;  /* 0x00010000030075a7 */ /* 0x0022a400080011ff */
[----:B--2---:R-:W-:Y:S05]  /*9300*/  @!P0 NANOSLEEP.SYNCS 0x989680 ;  /* 0x009896800000895d */ /* 0x004fea0003900000 */
[----:B------:R-:W2:Y:S02]  /*9310*/  @!P0 SYNCS.PHASECHK.TRANS64 P0, [R3+URZ+0x100], R0 ;  /* 0x00010000030085a7 */ /* 0x000ea400080010ff */
[----:B--2---:R-:W-:Y:S05]  /*9320*/  @!P0 BRA `(.L_x_107) ;  /* 0xfffffffc00f08947 */ /* 0x004fea000383ffff */
[----:B------:R-:W-:Y:S05]  /*9330*/  BRA `(.L_x_189) ;  /* 0xffffffc800207947 */ /* 0x000fea000383ffff */
.L_x_118:
[----:B-1----:R1:W2:Y:S02]  /*9340*/  SYNCS.PHASECHK.TRANS64.TRYWAIT P1, [R4+URZ+0xd0], R0 ;  /* 0x0000d000040075a7 */ /* 0x0022a400080211ff */
[----:B--2---:R-:W-:Y:S05]  /*9350*/  @!P1 NANOSLEEP.SYNCS 0x989680 ;  /* 0x009896800000995d */ /* 0x004fea0003900000 */
[----:B------:R-:W2:Y:S02]  /*9360*/  @!P1 SYNCS.PHASECHK.TRANS64 P1, [R4+URZ+0xd0], R0 ;  /* 0x0000d000040095a7 */ /* 0x000ea400080210ff */
[----:B--2---:R-:W-:Y:S05]  /*9370*/  @!P1 BRA `(.L_x_118) ;  /* 0xfffffffc00f09947 */ /* 0x004fea000383ffff */
[----:B------:R-:W-:Y:S05]  /*9380*/  BRA `(.L_x_117) ;  /* 0xffffffd400887947 */ /* 0x000fea000383ffff */
.L_x_120:
[----:B-1----:R1:W2:Y:S02]  /*9390*/  SYNCS.PHASECHK.TRANS64.TRYWAIT P0, [R80+URZ+0x120], R5 ;  /* 0x00012005500075a7 */ /* 0x0022a400080011ff */
[----:B--2---:R-:W-:Y:S05]  /*93a0*/  @!P0 NANOSLEEP.SYNCS 0x989680 ;  /* 0x009896800000895d */ /* 0x004fea0003900000 */
[----:B------:R-:W2:Y:S02]  /*93b0*/  @!P0 SYNCS.PHASECHK.TRANS64 P0, [R80+URZ+0x120], R5 ;  /* 0x00012005500085a7 */ /* 0x000ea400080010ff */
[----:B--2---:R-:W-:Y:S05]  /*93c0*/  @!P0 BRA `(.L_x_120) ;  /* 0xfffffffc00f08947 */ /* 0x004fea000383ffff */
[----:B------:R-:W-:Y:S05]  /*93d0*/  BRA `(.L_x_119) ;  /* 0xffffffd400dc7947 */ /* 0x000fea000383ffff */
.L_x_128:
[----:B--2---:R2:W3:Y:S02]  /*93e0*/  SYNCS.PHASECHK.TRANS64.TRYWAIT P0, [R3+URZ+0xd0], R0 ;  /* 0x0000d000030075a7 */ /* 0x0044e400080011ff */
[----:B---3--:R-:W-:Y:S05]  /*93f0*/  @!P0 NANOSLEEP.SYNCS 0x989680 ;  /* 0x009896800000895d */ /* 0x008fea0003900000 */
[----:B------:R-:W3:Y:S02]  /*9400*/  @!P0 SYNCS.PHASECHK.TRANS64 P0, [R3+URZ+0xd0], R0 ;  /* 0x0000d000030085a7 */ /* 0x000ee400080010ff */
[----:B---3--:R-:W-:Y:S05]  /*9410*/  @!P0 BRA `(.L_x_128) ;  /* 0xfffffffc00f08947 */ /* 0x008fea000383ffff */
[----:B------:R-:W-:Y:S05]  /*9420*/  BRA `(.L_x_127) ;  /* 0xffffffe000e87947 */ /* 0x000fea000383ffff */
        .weak           $__internal_0_$__cuda_sm10x_tcgen05_guardrail_trap_col_being_dealloced_not_returned_by_alloc
        .type           $__internal_0_$__cuda_sm10x_tcgen05_guardrail_trap_col_being_dealloced_not_returned_by_alloc,@function
        .size           $__internal_0_$__cuda_sm10x_tcgen05_guardrail_trap_col_being_dealloced_not_returned_by_alloc,($__internal_1_$__cuda_sm10x_tcgen05_guardrail_trap_phase_invalid_during_alloc - $__internal_0_$__cuda_sm10x_tcgen05_guardrail_trap_col_being_dealloced_not_returned_by_alloc)
$__internal_0_$__cuda_sm10x_tcgen05_guardrail_trap_col_being_dealloced_not_returned_by_alloc:
[----:B------:R-:W-:Y:S05]  /*9430*/  BPT.TRAP 0x1 ;  /* 0x000000040000795c */ /* 0x000fea0000300000 */
[----:B------:R-:W-:-:S04]  /*9440*/  HFMA2 R3, -RZ, RZ, 0, 0 ;  /* 0x00000000ff037431 */ /* 0x000fc800000001ff */
[----:B------:R-:W-:Y:S05]  /*9450*/  RET.REL.NODEC R2 `(_ZN7cutlass13device_kernelINS_4gemm6kernel13GemmUniversalIN4cute5tupleIJiiiiEEENS1_10collective13CollectiveMmaINS1_35MainloopSm100TmaUmmaWarpSpecializedILi13ELi2ELi4ENS5_IJNS4_1CILi2EEESB_NSA_ILi1EEEEEEEENS5_IJNSA_ILi128EEESF_SF_EEEaNS5_IJlSC_lEEEaSH_NS4_8TiledMMAINS4_8MMA_AtomIJNS4_21SM100_MMA_S8_2x1SM_SSIaaiLi128ELi128ELNS4_4UMMA5MajorE0ELSM_0ELNSL_8SaturateE0EEEEEENS4_6LayoutINS5_IJSC_SC_SC_EEENS5_IJNSA_ILi0EEESS_SS_EEEEENS5_IJNS4_10UnderscoreESV_SV_EEEEENS4_28SM100_TMA_2SM_LOAD_MULTICASTENS4_14ComposedLayoutINS4_7SwizzleILi3ELi4ELi3EEENS4_18smem_ptr_flag_bitsILi8EEENSQ_INS5_IJNSA_ILi8EEESF_EEENS5_IJSF_SC_EEEEEEEvNS4_8identityENS4_18SM100_TMA_2SM_LOADES18_vS19_EENS_8epilogue10collective18CollectiveEpilogueINS1C_23Sm100TmaWarpSpecializedILi2ELi2ELi32ELb0ELb0EEEJNS5_IJNSA_ILi64EEESF_SF_EEENS5_IJNSQ_IS1H_SC_EENSQ_INS5_IJNSA_ILi32EEESB_EEENS5_IJSC_S1H_EEEEEEEEaSH_aSH_NS1C_6fusion15FusionCallbacksIS1G_NS1P_17LinearCombinationIaiaiLNS_15FloatRoundStyleE2EEES1I_S1O_JEEENS4_5SM1004TMEM4LOAD26SM100_TMEM_LOAD_32dp32b32xENS4_13SM90_TMA_LOADENSZ_INS10_ILi1ELi4ELi3EEES13_NSQ_INS5_IJS14_S1K_EEENS5_IJS1K_SC_EEEEEEENS4_39AutoVectorizingCopyWithAssumedAlignmentILi128EEENS4_14SM90_TMA_STOREES24_S26_S26_EEEvvEEEEvNT_6ParamsE) ;  /* 0xffffff6802e87950 */ /* 0x000fea0003c3ffff */
        .weak           $__internal_1_$__cuda_sm10x_tcgen05_guardrail_trap_phase_invalid_during_alloc
        .type           $__internal_1_$__cuda_sm10x_tcgen05_guardrail_trap_phase_invalid_during_alloc,@function
        .size           $__internal_1_$__cuda_sm10x_tcgen05_guardrail_trap_phase_invalid_during_alloc,($__internal_2_$__cuda_sm10x_tcgen05_guardrail_trap_unallocated_columns_being_dealloced - $__internal_1_$__cuda_sm10x_tcgen05_guardrail_trap_phase_invalid_during_alloc)
$__internal_1_$__cuda_sm10x_tcgen05_guardrail_trap_phase_invalid_during_alloc:
[----:B------:R-:W-:Y:S05]  /*9460*/  BPT.TRAP 0x1 ;  /* 0x000000040000795c */ /* 0x000fea0000300000 */
[----:B------:R-:W-:-:S04]  /*9470*/  MOV R5, 0x0 ;  /* 0x0000000000057802 */ /* 0x000fc80000000f00 */
[----:B------:R-:W-:Y:S05]  /*9480*/  RET.REL.NODEC R4 `(_ZN7cutlass13device_kernelINS_4gemm6kernel13GemmUniversalIN4cute5tupleIJiiiiEEENS1_10collective13CollectiveMmaINS1_35MainloopSm100TmaUmmaWarpSpecializedILi13ELi2ELi4ENS5_IJNS4_1CILi2EEESB_NSA_ILi1EEEEEEEENS5_IJNSA_ILi128EEESF_SF_EEEaNS5_IJlSC_lEEEaSH_NS4_8TiledMMAINS4_8MMA_AtomIJNS4_21SM100_MMA_S8_2x1SM_SSIaaiLi128ELi128ELNS4_4UMMA5MajorE0ELSM_0ELNSL_8SaturateE0EEEEEENS4_6LayoutINS5_IJSC_SC_SC_EEENS5_IJNSA_ILi0EEESS_SS_EEEEENS5_IJNS4_10UnderscoreESV_SV_EEEEENS4_28SM100_TMA_2SM_LOAD_MULTICASTENS4_14ComposedLayoutINS4_7SwizzleILi3ELi4ELi3EEENS4_18smem_ptr_flag_bitsILi8EEENSQ_INS5_IJNSA_ILi8EEESF_EEENS5_IJSF_SC_EEEEEEEvNS4_8identityENS4_18SM100_TMA_2SM_LOADES18_vS19_EENS_8epilogue10collective18CollectiveEpilogueINS1C_23Sm100TmaWarpSpecializedILi2ELi2ELi32ELb0ELb0EEEJNS5_IJNSA_ILi64EEESF_SF_EEENS5_IJNSQ_IS1H_SC_EENSQ_INS5_IJNSA_ILi32EEESB_EEENS5_IJSC_S1H_EEEEEEEEaSH_aSH_NS1C_6fusion15FusionCallbacksIS1G_NS1P_17LinearCombinationIaiaiLNS_15FloatRoundStyleE2EEES1I_S1O_JEEENS4_5SM1004TMEM4LOAD26SM100_TMEM_LOAD_32dp32b32xENS4_13SM90_TMA_LOADENSZ_INS10_ILi1ELi4ELi3EEES13_NSQ_INS5_IJS14_S1K_EEENS5_IJS1K_SC_EEEEEEENS4_39AutoVectorizingCopyWithAssumedAlignmentILi128EEENS4_14SM90_TMA_STOREES24_S26_S26_EEEvvEEEEvNT_6ParamsE) ;  /* 0xffffff6804dc7950 */ /* 0x000fea0003c3ffff */
        .weak           $__internal_2_$__cuda_sm10x_tcgen05_guardrail_trap_unallocated_columns_being_dealloced
        .type           $__internal_2_$__cuda_sm10x_tcgen05_guardrail_trap_unallocated_columns_being_dealloced,@function
        .size           $__internal_2_$__cuda_sm10x_tcgen05_guardrail_trap_unallocated_columns_being_dealloced,(.L_x_191 - $__internal_2_$__cuda_sm10x_tcgen05_guardrail_trap_unallocated_columns_being_dealloced)
$__internal_2_$__cuda_sm10x_tcgen05_guardrail_trap_unallocated_columns_being_dealloced:
[----:B------:R-:W-:Y:S05]  /*9490*/  BPT.TRAP 0x1 ;  /* 0x000000040000795c */ /* 0x000fea0000300000 */
[----:B------:R-:W-:-:S04]  /*94a0*/  HFMA2 R3, -RZ, RZ, 0, 0 ;  /* 0x00000000ff037431 */ /* 0x000fc800000001ff */
[----:B------:R-:W-:Y:S05]  /*94b0*/  RET.REL.NODEC R2 `(_ZN7cutlass13device_kernelINS_4gemm6kernel13GemmUniversalIN4cute5tupleIJiiiiEEENS1_10collective13CollectiveMmaINS1_35MainloopSm100TmaUmmaWarpSpecializedILi13ELi2ELi4ENS5_IJNS4_1CILi2EEESB_NSA_ILi1EEEEEEEENS5_IJNSA_ILi128EEESF_SF_EEEaNS5_IJlSC_lEEEaSH_NS4_8TiledMMAINS4_8MMA_AtomIJNS4_21SM100_MMA_S8_2x1SM_SSIaaiLi128ELi128ELNS4_4UMMA5MajorE0ELSM_0ELNSL_8SaturateE0EEEEEENS4_6LayoutINS5_IJSC_SC_SC_EEENS5_IJNSA_ILi0EEESS_SS_EEEEENS5_IJNS4_10UnderscoreESV_SV_EEEEENS4_28SM100_TMA_2SM_LOAD_MULTICASTENS4_14ComposedLayoutINS4_7SwizzleILi3ELi4ELi3EEENS4_18smem_ptr_flag_bitsILi8EEENSQ_INS5_IJNSA_ILi8EEESF_EEENS5_IJSF_SC_EEEEEEEvNS4_8identityENS4_18SM100_TMA_2SM_LOADES18_vS19_EENS_8epilogue10collective18CollectiveEpilogueINS1C_23Sm100TmaWarpSpecializedILi2ELi2ELi32ELb0ELb0EEEJNS5_IJNSA_ILi64EEESF_SF_EEENS5_IJNSQ_IS1H_SC_EENSQ_INS5_IJNSA_ILi32EEESB_EEENS5_IJSC_S1H_EEEEEEEEaSH_aSH_NS1C_6fusion15FusionCallbacksIS1G_NS1P_17LinearCombinationIaiaiLNS_15FloatRoundStyleE2EEES1I_S1O_JEEENS4_5SM1004TMEM4LOAD26SM100_TMEM_LOAD_32dp32b32xENS4_13SM90_TMA_LOADENSZ_INS10_ILi1ELi4ELi3EEES13_NSQ_INS5_IJS14_S1K_EEENS5_IJS1K_SC_EEEEEEENS4_39AutoVectorizingCopyWithAssumedAlignmentILi128EEENS4_14SM90_TMA_STOREES24_S26_S26_EEEvvEEEEvNT_6ParamsE) ;  /* 0xffffff6802d07950 */ /* 0x000fea0003c3ffff */
.L_x_190:
[----:B------:R-:W-:-:S00]  /*94c0*/  BRA `(.L_x_190) ;  /* 0xfffffffc00fc7947 */ /* 0x000fc0000383ffff */
[----:B------:R-:W-:-:S00]  /*94d0*/  NOP ;  /* 0x0000000000007918 */ /* 0x000fc00000000000 */
        /* <DEDUP_REMOVED lines=10> */
.L_x_191:


//--------------------- .nv.global.init           --------------------------
	.section	.nv.global.init,"aw",@progbits
.nv.global.init:
	.type		$str$27,@object
	.size		$str$27,($str$28 - $str$27)
$str$27:
        /*0000*/ 	.byte	0x28, 0x61, 0x64, 0x64, 0x72, 0x65, 0x73, 0x73, 0x20, 0x26, 0x20, 0x6d, 0x61, 0x73, 0x6b, 0x29
        /*0010*/ 	.byte	0x20, 0x3d, 0x3d, 0x20, 0x30, 0x00
	.type		$str$28,@object
	.size		$str$28,($str$26 - $str$28)
$str$28:
        /*0016*/ 	.byte	0x2f, 0x74, 0x6d, 0x70, 0x2f, 0x63, 0x75, 0x74, 0x6c, 0x61, 0x73, 0x73, 0x5f, 0x73, 0x77, 0x65
        /*0026*/ 	.byte	0x65, 0x70, 0x5f, 0x73, 0x72, 0x63, 0x2f, 0x69, 0x6e, 0x63, 0x6c, 0x75, 0x64, 0x65, 0x2f, 0x63
        /*0036*/ 	.byte	0x75, 0x74, 0x65, 0x2f, 0x70, 0x6f, 0x69, 0x6e, 0x74, 0x65, 0x72, 0x5f, 0x66, 0x6c, 0x61, 0x67
        /*0046*/ 	.byte	0x67, 0x65, 0x64, 0x2e, 0x68, 0x70, 0x70, 0x00
	.type		$str$26,@object
	.size		$str$26,($str$25 - $str$26)
$str$26:
        /*004e*/ 	.byte	0x2f, 0x74, 0x6d, 0x70, 0x2f, 0x63, 0x75, 0x74, 0x6c, 0x61, 0x73, 0x73, 0x5f, 0x73, 0x77, 0x65
        /*005e*/ 	.byte	0x65, 0x70, 0x5f, 0x73, 0x72, 0x63, 0x2f, 0x69, 0x6e, 0x63, 0x6c, 0x75, 0x64, 0x65, 0x2f, 0x63
        /*006e*/ 	.byte	0x75, 0x74, 0x65, 0x2f, 0x61, 0x74, 0x6f, 0x6d, 0x2f, 0x63, 0x6f, 0x70, 0x79, 0x5f, 0x74, 0x72
        /*007e*/ 	.byte	0x61, 0x69, 0x74, 0x73, 0x5f, 0x73, 0x6d, 0x31, 0x30, 0x30, 0x2e, 0x68, 0x70, 0x70, 0x00
	.type		$str$25,@object
	.size		$str$25,(__unnamed_1 - $str$25)
$str$25:
        /*008d*/ 	.byte	0x28, 0x28, 0x75, 0x69, 0x6e, 0x74, 0x33, 0x32, 0x5f, 0x74, 0x28, 0x74, 0x68, 0x72, 0x65, 0x61
        /*009d*/ 	.byte	0x64, 0x49, 0x64, 0x78, 0x2e, 0x78, 0x29, 0x20, 0x2f, 0x20, 0x33, 0x32, 0x29, 0x20, 0x25, 0x20
        /*00ad*/ 	.byte	0x34, 0x29, 0x20, 0x3d, 0x3d, 0x20, 0x28, 0x28, 0x28, 0x74, 0x6d, 0x65, 0x6d, 0x5f, 0x61, 0x64
        /*00bd*/ 	.byte	0x64, 0x72, 0x20, 0x3e, 0x3e, 0x20, 0x31, 0x36, 0x29, 0x20, 0x2f, 0x20, 0x33, 0x32, 0x29, 0x20
        /*00cd*/ 	.byte	0x25, 0x20, 0x34, 0x29, 0x00
	.type		__unnamed_1,@object
	.size		__unnamed_1,(__unnamed_2 - __unnamed_1)
__unnamed_1:
        /*00d2*/ 	.byte	0x61, 0x75, 0x74, 0x6f, 0x20, 0x63, 0x75, 0x74, 0x65, 0x3a, 0x3a, 0x61, 0x73, 0x5f, 0x70, 0x6f
        /* <DEDUP_REMOVED lines=24> */
        /*0262*/ 	.byte	0x3e, 0x3e, 0x5d, 0x00
	.type		__unnamed_2,@object
	.size		__unnamed_2,(.L_2 - __unnamed_2)
__unnamed_2:
        /* <DEDUP_REMOVED lines=41> */
.L_2:


//--------------------- .nv.shared._ZN7cutlass13device_kernelINS_4gemm6kernel13GemmUniversalIN4cute5tupleIJiiiiEEENS1_10collective13CollectiveMmaINS1_35MainloopSm100TmaUmmaWarpSpecializedILi13ELi2ELi4ENS5_IJNS4_1CILi2EEESB_NSA_ILi1EEEEEEEENS5_IJNSA_ILi128EEESF_SF_EEEaNS5_IJlSC_lEEEaSH_NS4_8TiledMMAINS4_8MMA_AtomIJNS4_21SM100_MMA_S8_2x1SM_SSIaaiLi128ELi128ELNS4_4UMMA5MajorE0ELSM_0ELNSL_8SaturateE0EEEEEENS4_6LayoutINS5_IJSC_SC_SC_EEENS5_IJNSA_ILi0EEESS_SS_EEEEENS5_IJNS4_10UnderscoreESV_SV_EEEEENS4_28SM100_TMA_2SM_LOAD_MULTICASTENS4_14ComposedLayoutINS4_7SwizzleILi3ELi4ELi3EEENS4_18smem_ptr_flag_bitsILi8EEENSQ_INS5_IJNSA_ILi8EEESF_EEENS5_IJSF_SC_EEEEEEEvNS4_8identityENS4_18SM100_TMA_2SM_LOADES18_vS19_EENS_8epilogue10collective18CollectiveEpilogueINS1C_23Sm100TmaWarpSpecializedILi2ELi2ELi32ELb0ELb0EEEJNS5_IJNSA_ILi64EEESF_SF_EEENS5_IJNSQ_IS1H_SC_EENSQ_INS5_IJNSA_ILi32EEESB_EEENS5_IJSC_S1H_EEEEEEEEaSH_aSH_NS1C_6fusion15FusionCallbacksIS1G_NS1P_17LinearCombinationIaiaiLNS_15FloatRoundStyleE2EEES1I_S1O_JEEENS4_5SM1004TMEM4LOAD26SM100_TMEM_LOAD_32dp32b32xENS4_13SM90_TMA_LOADENSZ_INS10_ILi1ELi4ELi3EEES13_NSQ_INS5_IJS14_S1K_EEENS5_IJS1K_SC_EEEEEEENS4_39AutoVectorizingCopyWithAssumedAlignmentILi128EEENS4_14SM90_TMA_STOREES24_S26_S26_EEEvvEEEEvNT_6ParamsE --------------------------
	.section	.nv.shared._ZN7cutlass13device_kernelINS_4gemm6kernel13GemmUniversalIN4cute5tupleIJiiiiEEENS1_10collective13CollectiveMmaINS1_35MainloopSm100TmaUmmaWarpSpecializedILi13ELi2ELi4ENS5_IJNS4_1CILi2EEESB_NSA_ILi1EEEEEEEENS5_IJNSA_ILi128EEESF_SF_EEEaNS5_IJlSC_lEEEaSH_NS4_8TiledMMAINS4_8MMA_AtomIJNS4_21SM100_MMA_S8_2x1SM_SSIaaiLi128ELi128ELNS4_4UMMA5MajorE0ELSM_0ELNSL_8SaturateE0EEEEEENS4_6LayoutINS5_IJSC_SC_SC_EEENS5_IJNSA_ILi0EEESS_SS_EEEEENS5_IJNS4_10UnderscoreESV_SV_EEEEENS4_28SM100_TMA_2SM_LOAD_MULTICASTENS4_14ComposedLayoutINS4_7SwizzleILi3ELi4ELi3EEENS4_18smem_ptr_flag_bitsILi8EEENSQ_INS5_IJNSA_ILi8EEESF_EEENS5_IJSF_SC_EEEEEEEvNS4_8identityENS4_18SM100_TMA_2SM_LOADES18_vS19_EENS_8epilogue10collective18CollectiveEpilogueINS1C_23Sm100TmaWarpSpecializedILi2ELi2ELi32ELb0ELb0EEEJNS5_IJNSA_ILi64EEESF_SF_EEENS5_IJNSQ_IS1H_SC_EENSQ_INS5_IJNSA_ILi32EEESB_EEENS5_IJSC_S1H_EEEEEEEEaSH_aSH_NS1C_6fusion15FusionCallbacksIS1G_NS1P_17LinearCombinationIaiaiLNS_15FloatRoundStyleE2EEES1I_S1O_JEEENS4_5SM1004TMEM4LOAD26SM100_TMEM_LOAD_32dp32b32xENS4_13SM90_TMA_LOADENSZ_INS10_ILi1ELi4ELi3EEES13_NSQ_INS5_IJS14_S1K_EEENS5_IJS1K_SC_EEEEEEENS4_39AutoVectorizingCopyWithAssumedAlignmentILi128EEENS4_14SM90_TMA_STOREES24_S26_S26_EEEvvEEEEvNT_6ParamsE,"aw",@nobits
	.sectionflags	@""
	.align	16
	.zero		1024


//--------------------- .nv.shared.reserved.0     --------------------------
	.section	.nv.shared.reserved.0,"aw",@nobits
	.weak		__nv_reservedSMEM_offset_0_alias
	.size		__nv_reservedSMEM_offset_0_alias, 0, 64
	.other		__nv_reservedSMEM_offset_0_alias,@"STO_CUDA_RESERVED_SHARED STV_DEFAULT"
__nv_reservedSMEM_offset_0_alias:
	.zero		0
.nv.shared.reserved.0:
	.zero		64
	.weak		__nv_reservedSMEM_tcgen05_partition
	.type		__nv_reservedSMEM_tcgen05_partition,@object
	.size		__nv_reservedSMEM_tcgen05_partition,(.L_0 - __nv_reservedSMEM_tcgen05_partition)
__nv_reservedSMEM_tcgen05_partition:
	.zero		32
.L_0:


//--------------------- .nv.global                --------------------------
	.section	.nv.global,"aw",@nobits
.nv.global:
	.type		_ZN40_INTERNAL_fabbb7fb_4_k_cu_a848de84_211554cute1_E,@object
	.size		_ZN40_INTERNAL_fabbb7fb_4_k_cu_a848de84_211554cute1_E,(_ZN40_INTERNAL_fabbb7fb_4_k_cu_a848de84_211554cuda3std3__45__cpo6cbeginE - _ZN40_INTERNAL_fabbb7fb_4_k_cu_a848de84_211554cute1_E)
_ZN40_INTERNAL_fabbb7fb_4_k_cu_a848de84_211554cute1_E:
	.zero		1
	.type		_ZN40_INTERNAL_fabbb7fb_4_k_cu_a848de84_211554cuda3std3__45__cpo6cbeginE,@object
	.size		_ZN40_INTERNAL_fabbb7fb_4_k_cu_a848de84_211554cuda3std3__45__cpo6cbeginE,(_ZN40_INTERNAL_fabbb7fb_4_k_cu_a848de84_211554cuda3std3__48in_placeE - _ZN40_INTERNAL_fabbb7fb_4_k_cu_a848de84_211554cuda3std3__45__cpo6cbeginE)
_ZN40_INTERNAL_fabbb7fb_4_k_cu_a848de84_211554cuda3std3__45__cpo6cbeginE:
	.zero		1
	.type		_ZN40_INTERNAL_fabbb7fb_4_k_cu_a848de84_211554cuda3std3__48in_placeE,@object
	.size		_ZN40_INTERNAL_fabbb7fb_4_k_cu_a848de84_211554cuda3std3__48in_placeE,(_ZN40_INTERNAL_fabbb7fb_4_k_cu_a848de84_211554cuda3std6ranges3__45__cpo9iter_moveE - _ZN40_INTERNAL_fabbb7fb_4_k_cu_a848de84_211554cuda3std3__48in_placeE)
_ZN40_INTERNAL_fabbb7fb_4_k_cu_a848de84_211554cuda3std3__48in_placeE:
	.zero		1
	.type		_ZN40_INTERNAL_fabbb7fb_4_k_cu_a848de84_211554cuda3std6ranges3__45__cpo9iter_moveE,@object
	.size		_ZN40_INTERNAL_fabbb7fb_4_k_cu_a848de84_211554cuda3std6ranges3__45__cpo9iter_moveE,(_ZN40_INTERNAL_fabbb7fb_4_k_cu_a848de84_211554cuda3std3__45__cpo5beginE - _ZN40_INTERNAL_fabbb7fb_4_k_cu_a848de84_211554cuda3std6ranges3__45__cpo9iter_moveE)
_ZN40_INTERNAL_fabbb7fb_4_k_cu_a848de84_211554cuda3std6ranges3__45__cpo9iter_moveE:
	.zero		1
	.type		_ZN40_INTERNAL_fabbb7fb_4_k_cu_a848de84_211554cuda3std3__45__cpo5beginE,@object
	.size		_ZN40_INTERNAL_fabbb7fb_4_k_cu_a848de84_211554cuda3std3__45__cpo5beginE,(_ZN40_INTERNAL_fabbb7fb_4_k_cu_a848de84_211554cuda3std3__442_GLOBAL__N__fabbb7fb_4_k_cu_a848de84_211556ignoreE - _ZN40_INTERNAL_fabbb7fb_4_k_cu_a848de84_211554cuda3std3__45__cpo5beginE)
_ZN40_INTERNAL_fabbb7fb_4_k_cu_a848de84_211554cuda3std3__45__cpo5beginE:
	.zero		1
	.type		_ZN40_INTERNAL_fabbb7fb_4_k_cu_a848de84_211554cuda3std3__442_GLOBAL__N__fabbb7fb_4_k_cu_a848de84_211556ignoreE,@object
	.size		_ZN40_INTERNAL_fabbb7fb_4_k_cu_a848de84_211554cuda3std3__442_GLOBAL__N__fabbb7fb_4_k_cu_a848de84_211556ignoreE,(_ZN40_INTERNAL_fabbb7fb_4_k_cu_a848de84_211554cute7productE - _ZN40_INTERNAL_fabbb7fb_4_k_cu_a848de84_211554cuda3std3__442_GLOBAL__N__fabbb7fb_4_k_cu_a848de84_211556ignoreE)
_ZN40_INTERNAL_fabbb7fb_4_k_cu_a848de84_211554cuda3std3__442_GLOBAL__N__fabbb7fb_4_k_cu_a848de84_211556ignoreE:
	.zero		1
	.type		_ZN40_INTERNAL_fabbb7fb_4_k_cu_a848de84_211554cute7productE,@object
	.size		_ZN40_INTERNAL_fabbb7fb_4_k_cu_a848de84_211554cute7productE,(_ZN40_INTERNAL_fabbb7fb_4_k_cu_a848de84_211554cuda3std3__45__cpo3endE - _ZN40_INTERNAL_fabbb7fb_4_k_cu_a848de84_211554cute7productE)
_ZN40_INTERNAL_fabbb7fb_4_k_cu_a848de84_211554cute7productE:
	.zero		1
	.type		_ZN40_INTERNAL_fabbb7fb_4_k_cu_a848de84_211554cuda3std3__45__cpo3endE,@object
	.size		_ZN40_INTERNAL_fabbb7fb_4_k_cu_a848de84_211554cuda3std3__45__cpo3endE,(_ZN40_INTERNAL_fabbb7fb_4_k_cu_a848de84_211554cuda3std3__419piecewise_constructE - _ZN40_INTERNAL_fabbb7fb_4_k_cu_a848de84_211554cuda3std3__45__cpo3endE)
_ZN40_INTERNAL_fabbb7fb_4_k_cu_a848de84_211554cuda3std3__45__cpo3endE:
	.zero		1
	.type		_ZN40_INTERNAL_fabbb7fb_4_k_cu_a848de84_211554cuda3std3__419piecewise_constructE,@object
	.size		_ZN40_INTERNAL_fabbb7fb_4_k_cu_a848de84_211554cuda3std3__419piecewise_constructE,(_ZN40_INTERNAL_fabbb7fb_4_k_cu_a848de84_211554cuda3std3__45__cpo4cendE - _ZN40_INTERNAL_fabbb7fb_4_k_cu_a848de84_211554cuda3std3__419piecewise_constructE)
_ZN40_INTERNAL_fabbb7fb_4_k_cu_a848de84_211554cuda3std3__419piecewise_constructE:
	.zero		1
	.type		_ZN40_INTERNAL_fabbb7fb_4_k_cu_a848de84_211554cuda3std3__45__cpo4cendE,@object
	.size		_ZN40_INTERNAL_fabbb7fb_4_k_cu_a848de84_211554cuda3std3__45__cpo4cendE,(_ZN40_INTERNAL_fabbb7fb_4_k_cu_a848de84_211554cuda3std6ranges3__45__cpo4swapE - _ZN40_INTERNAL_fabbb7fb_4_k_cu_a848de84_211554cuda3std3__45__cpo4cendE)
_ZN40_INTERNAL_fabbb7fb_4_k_cu_a848de84_211554cuda3std3__45__cpo4cendE:
	.zero		1
	.type		_ZN40_INTERNAL_fabbb7fb_4_k_cu_a848de84_211554cuda3std6ranges3__45__cpo4swapE,@object
	.size		_ZN40_INTERNAL_fabbb7fb_4_k_cu_a848de84_211554cuda3std6ranges3__45__cpo4swapE,(.L_10 - _ZN40_INTERNAL_fabbb7fb_4_k_cu_a848de84_211554cuda3std6ranges3__45__cpo4swapE)
_ZN40_INTERNAL_fabbb7fb_4_k_cu_a848de84_211554cuda3std6ranges3__45__cpo4swapE:
	.zero		1
.L_10:


//--------------------- .nv.constant0._ZN7cutlass13device_kernelINS_4gemm6kernel13GemmUniversalIN4cute5tupleIJiiiiEEENS1_10collective13CollectiveMmaINS1_35MainloopSm100TmaUmmaWarpSpecializedILi13ELi2ELi4ENS5_IJNS4_1CILi2EEESB_NSA_ILi1EEEEEEEENS5_IJNSA_ILi128EEESF_SF_EEEaNS5_IJlSC_lEEEaSH_NS4_8TiledMMAINS4_8MMA_AtomIJNS4_21SM100_MMA_S8_2x1SM_SSIaaiLi128ELi128ELNS4_4UMMA5MajorE0ELSM_0ELNSL_8SaturateE0EEEEEENS4_6LayoutINS5_IJSC_SC_SC_EEENS5_IJNSA_ILi0EEESS_SS_EEEEENS5_IJNS4_10UnderscoreESV_SV_EEEEENS4_28SM100_TMA_2SM_LOAD_MULTICASTENS4_14ComposedLayoutINS4_7SwizzleILi3ELi4ELi3EEENS4_18smem_ptr_flag_bitsILi8EEENSQ_INS5_IJNSA_ILi8EEESF_EEENS5_IJSF_SC_EEEEEEEvNS4_8identityENS4_18SM100_TMA_2SM_LOADES18_vS19_EENS_8epilogue10collective18CollectiveEpilogueINS1C_23Sm100TmaWarpSpecializedILi2ELi2ELi32ELb0ELb0EEEJNS5_IJNSA_ILi64EEESF_SF_EEENS5_IJNSQ_IS1H_SC_EENSQ_INS5_IJNSA_ILi32EEESB_EEENS5_IJSC_S1H_EEEEEEEEaSH_aSH_NS1C_6fusion15FusionCallbacksIS1G_NS1P_17LinearCombinationIaiaiLNS_15FloatRoundStyleE2EEES1I_S1O_JEEENS4_5SM1004TMEM4LOAD26SM100_TMEM_LOAD_32dp32b32xENS4_13SM90_TMA_LOADENSZ_INS10_ILi1ELi4ELi3EEES13_NSQ_INS5_IJS14_S1K_EEENS5_IJS1K_SC_EEEEEEENS4_39AutoVectorizingCopyWithAssumedAlignmentILi128EEENS4_14SM90_TMA_STOREES24_S26_S26_EEEvvEEEEvNT_6ParamsE --------------------------
	.section	.nv.constant0._ZN7cutlass13device_kernelINS_4gemm6kernel13GemmUniversalIN4cute5tupleIJiiiiEEENS1_10collective13CollectiveMmaINS1_35MainloopSm100TmaUmmaWarpSpecializedILi13ELi2ELi4ENS5_IJNS4_1CILi2EEESB_NSA_ILi1EEEEEEEENS5_IJNSA_ILi128EEESF_SF_EEEaNS5_IJlSC_lEEEaSH_NS4_8TiledMMAINS4_8MMA_AtomIJNS4_21SM100_MMA_S8_2x1SM_SSIaaiLi128ELi128ELNS4_4UMMA5MajorE0ELSM_0ELNSL_8SaturateE0EEEEEENS4_6LayoutINS5_IJSC_SC_SC_EEENS5_IJNSA_ILi0EEESS_SS_EEEEENS5_IJNS4_10UnderscoreESV_SV_EEEEENS4_28SM100_TMA_2SM_LOAD_MULTICASTENS4_14ComposedLayoutINS4_7SwizzleILi3ELi4ELi3EEENS4_18smem_ptr_flag_bitsILi8EEENSQ_INS5_IJNSA_ILi8EEESF_EEENS5_IJSF_SC_EEEEEEEvNS4_8identityENS4_18SM100_TMA_2SM_LOADES18_vS19_EENS_8epilogue10collective18CollectiveEpilogueINS1C_23Sm100TmaWarpSpecializedILi2ELi2ELi32ELb0ELb0EEEJNS5_IJNSA_ILi64EEESF_SF_EEENS5_IJNSQ_IS1H_SC_EENSQ_INS5_IJNSA_ILi32EEESB_EEENS5_IJSC_S1H_EEEEEEEEaSH_aSH_NS1C_6fusion15FusionCallbacksIS1G_NS1P_17LinearCombinationIaiaiLNS_15FloatRoundStyleE2EEES1I_S1O_JEEENS4_5SM1004TMEM4LOAD26SM100_TMEM_LOAD_32dp32b32xENS4_13SM90_TMA_LOADENSZ_INS10_ILi1ELi4ELi3EEES13_NSQ_INS5_IJS14_S1K_EEENS5_IJS1K_SC_EEEEEEENS4_39AutoVectorizingCopyWithAssumedAlignmentILi128EEENS4_14SM90_TMA_STOREES24_S26_S26_EEEvvEEEEvNT_6ParamsE,"a",@progbits
	.sectionflags	@""
	.align	4
.nv.constant0._ZN7cutlass13device_kernelINS_4gemm6kernel13GemmUniversalIN4cute5tupleIJiiiiEEENS1_10collective13CollectiveMmaINS1_35MainloopSm100TmaUmmaWarpSpecializedILi13ELi2ELi4ENS5_IJNS4_1CILi2EEESB_NSA_ILi1EEEEEEEENS5_IJNSA_ILi128EEESF_SF_EEEaNS5_IJlSC_lEEEaSH_NS4_8TiledMMAINS4_8MMA_AtomIJNS4_21SM100_MMA_S8_2x1SM_SSIaaiLi128ELi128ELNS4_4UMMA5MajorE0ELSM_0ELNSL_8SaturateE0EEEEEENS4_6LayoutINS5_IJSC_SC_SC_EEENS5_IJNSA_ILi0EEESS_SS_EEEEENS5_IJNS4_10UnderscoreESV_SV_EEEEENS4_28SM100_TMA_2SM_LOAD_MULTICASTENS4_14ComposedLayoutINS4_7SwizzleILi3ELi4ELi3EEENS4_18smem_ptr_flag_bitsILi8EEENSQ_INS5_IJNSA_ILi8EEESF_EEENS5_IJSF_SC_EEEEEEEvNS4_8identityENS4_18SM100_TMA_2SM_LOADES18_vS19_EENS_8epilogue10collective18CollectiveEpilogueINS1C_23Sm100TmaWarpSpecializedILi2ELi2ELi32ELb0ELb0EEEJNS5_IJNSA_ILi64EEESF_SF_EEENS5_IJNSQ_IS1H_SC_EENSQ_INS5_IJNSA_ILi32EEESB_EEENS5_IJSC_S1H_EEEEEEEEaSH_aSH_NS1C_6fusion15FusionCallbacksIS1G_NS1P_17LinearCombinationIaiaiLNS_15FloatRoundStyleE2EEES1I_S1O_JEEENS4_5SM1004TMEM4LOAD26SM100_TMEM_LOAD_32dp32b32xENS4_13SM90_TMA_LOADENSZ_INS10_ILi1ELi4ELi3EEES13_NSQ_INS5_IJS14_S1K_EEENS5_IJS1K_SC_EEEEEEENS4_39AutoVectorizingCopyWithAssumedAlignmentILi128EEENS4_14SM90_TMA_STOREES24_S26_S26_EEEvvEEEEvNT_6ParamsE:
	.zero		2944


//--------------------- SYMBOLS --------------------------

	.type		.nv.reservedSmem.offset0,@object
	.size		.nv.reservedSmem.offset0,0x4
	.type		.nv.reservedSmem.cap,@object
	.size		.nv.reservedSmem.cap,0x4
	.type		__assertfail,@function
